//
// Generated by NVIDIA NVVM Compiler
//
// Compiler Build ID: CL-36424714
// Cuda compilation tools, release 13.0, V13.0.88
// Based on NVVM 20.0.0
//

.version 9.0
.target sm_100
.address_size 64

	// .globl	_Z8CheckR_DPcPiS0_Pl
.func  (.param .b64 func_retval0) __internal_accurate_pow
(
	.param .b64 __internal_accurate_pow_param_0
)
;

.visible .entry _Z8CheckR_DPcPiS0_Pl(
	.param .u64 .ptr .align 1 _Z8CheckR_DPcPiS0_Pl_param_0,
	.param .u64 .ptr .align 1 _Z8CheckR_DPcPiS0_Pl_param_1,
	.param .u64 .ptr .align 1 _Z8CheckR_DPcPiS0_Pl_param_2,
	.param .u64 .ptr .align 1 _Z8CheckR_DPcPiS0_Pl_param_3
)
{
	.reg .pred 	%p<72>;
	.reg .b16 	%rs<4>;
	.reg .b32 	%r<104>;
	.reg .b64 	%rd<42>;
	.reg .b64 	%fd<100>;

	ld.param.u64 	%rd13, [_Z8CheckR_DPcPiS0_Pl_param_1];
	ld.param.u64 	%rd14, [_Z8CheckR_DPcPiS0_Pl_param_2];
	ld.param.u64 	%rd15, [_Z8CheckR_DPcPiS0_Pl_param_3];
	cvta.to.global.u64 	%rd16, %rd14;
	cvta.to.global.u64 	%rd17, %rd15;
	mov.u32 	%r37, %ctaid.x;
	mul.wide.u32 	%rd18, %r37, 8;
	add.s64 	%rd19, %rd17, %rd18;
	ld.global.u64 	%rd1, [%rd19];
	ld.global.u32 	%r1, [%rd16];
	ld.global.u32 	%r2, [%rd16+4];
	cvt.s64.s32 	%rd2, %r2;
	ld.global.u32 	%r3, [%rd16+8];
	mul.lo.s32 	%r38, %r2, %r1;
	cvt.s64.s32 	%rd3, %r38;
	or.b64  	%rd20, %rd1, %rd3;
	and.b64  	%rd21, %rd20, -4294967296;
	setp.ne.s64 	%p5, %rd21, 0;
	@%p5 bra 	$L__BB0_2;
	cvt.u32.u64 	%r39, %rd3;
	cvt.u32.u64 	%r40, %rd1;
	div.u32 	%r41, %r40, %r39;
	cvt.u64.u32 	%rd40, %r41;
	bra.uni 	$L__BB0_3;
$L__BB0_2:
	div.s64 	%rd40, %rd1, %rd3;
$L__BB0_3:
	cvt.u32.u64 	%r42, %rd3;
	cvt.u32.u64 	%r4, %rd40;
	mul.lo.s32 	%r5, %r42, %r4;
	cvt.s64.s32 	%rd22, %r5;
	sub.s64 	%rd7, %rd1, %rd22;
	or.b64  	%rd23, %rd7, %rd2;
	and.b64  	%rd24, %rd23, -4294967296;
	setp.ne.s64 	%p6, %rd24, 0;
	@%p6 bra 	$L__BB0_5;
	cvt.u32.u64 	%r43, %rd2;
	cvt.u32.u64 	%r44, %rd7;
	div.u32 	%r45, %r44, %r43;
	cvt.u64.u32 	%rd41, %r45;
	bra.uni 	$L__BB0_6;
$L__BB0_5:
	div.s64 	%rd41, %rd7, %rd2;
$L__BB0_6:
	cvt.u32.u64 	%r6, %rd41;
	cvta.to.global.u64 	%rd25, %rd13;
	ld.global.u32 	%r7, [%rd25];
	mov.u32 	%r46, %tid.x;
	sub.s32 	%r47, %r46, %r7;
	add.s32 	%r9, %r47, %r4;
	setp.lt.s32 	%p7, %r9, 0;
	setp.ge.s32 	%p8, %r9, %r3;
	or.pred  	%p9, %p7, %p8;
	@%p9 bra 	$L__BB0_23;
	sub.s32 	%r99, %r6, %r7;
	add.s32 	%r11, %r7, %r6;
	setp.gt.s32 	%p10, %r99, %r11;
	@%p10 bra 	$L__BB0_23;
	cvt.u32.u64 	%r48, %rd2;
	mul.lo.s32 	%r49, %r48, %r6;
	cvt.u64.u32 	%rd26, %r49;
	cvt.u64.u32 	%rd27, %r5;
	cvt.u32.u64 	%r50, %rd26;
	cvt.u32.u64 	%r51, %rd27;
	add.s32 	%r52, %r50, %r51;
	cvt.u32.u64 	%r53, %rd1;
	sub.s32 	%r54, %r53, %r52;
	sub.s32 	%r12, %r54, %r7;
	add.s32 	%r13, %r7, %r54;
	cvt.rn.f64.s32 	%fd9, %r47;
	{
	.reg .b32 %temp; 
	mov.b64 	{%temp, %r55}, %fd9;
	}
	mov.f64 	%fd10, 0d4000000000000000;
	{
	.reg .b32 %temp; 
	mov.b64 	{%temp, %r14}, %fd10;
	}
	and.b32  	%r15, %r14, 2146435072;
	setp.eq.s32 	%p11, %r15, 1062207488;
	abs.f64 	%fd1, %fd9;
	setp.lt.s32 	%p13, %r55, 0;
	and.pred  	%p1, %p13, %p11;
	selp.b32 	%r56, %r55, 0, %p11;
	setp.lt.s32 	%p14, %r14, 0;
	or.b32  	%r57, %r56, 2146435072;
	selp.b32 	%r58, %r57, %r56, %p14;
	mov.b32 	%r59, 0;
	mov.b64 	%fd2, {%r59, %r58};
	cvt.rn.f64.s32 	%fd11, %r7;
	{
	.reg .b32 %temp; 
	mov.b64 	{%temp, %r60}, %fd11;
	}
	abs.f64 	%fd3, %fd11;
	setp.lt.s32 	%p15, %r60, 0;
	and.pred  	%p2, %p15, %p11;
	selp.b32 	%r61, %r60, 0, %p11;
	or.b32  	%r62, %r61, 2146435072;
	selp.b32 	%r63, %r62, %r61, %p14;
	mov.b64 	%fd4, {%r59, %r63};
	mul.lo.s32 	%r16, %r9, %r1;
	add.s32 	%r64, %r7, %r53;
	add.s32 	%r65, %r5, %r49;
	sub.s32 	%r66, %r64, %r65;
	add.s32 	%r17, %r66, 1;
	neg.s32 	%r67, %r7;
	cvt.rn.f64.s32 	%fd12, %r67;
	{
	.reg .b32 %temp; 
	mov.b64 	{%temp, %r68}, %fd12;
	}
	abs.f64 	%fd5, %fd12;
	setp.lt.s32 	%p16, %r68, 0;
	and.pred  	%p3, %p16, %p11;
	selp.b32 	%r69, %r68, 0, %p11;
	or.b32  	%r70, %r69, 2146435072;
	selp.b32 	%r71, %r70, %r69, %p14;
	mov.b64 	%fd6, {%r59, %r71};
	sub.s32 	%r72, %r53, %r65;
	sub.s32 	%r18, %r72, %r7;
	sub.s32 	%r19, %r53, %r7;
	mad.lo.s32 	%r73, %r1, %r4, %r6;
	sub.s32 	%r20, %r16, %r73;
$L__BB0_9:
	mov.u32 	%r21, %r99;
	setp.gt.s32 	%p17, %r12, %r13;
	setp.lt.s32 	%p18, %r21, 0;
	setp.ge.s32 	%p19, %r21, %r1;
	or.pred  	%p20, %p18, %p19;
	or.pred  	%p21, %p20, %p17;
	@%p21 bra 	$L__BB0_22;
	setp.lt.s32 	%p22, %r14, 0;
	setp.eq.s32 	%p23, %r15, 1062207488;
	sub.s32 	%r22, %r21, %r6;
	cvt.rn.f64.s32 	%fd13, %r22;
	{
	.reg .b32 %temp; 
	mov.b64 	{%temp, %r74}, %fd13;
	}
	abs.f64 	%fd7, %fd13;
	setp.lt.s32 	%p25, %r74, 0;
	and.pred  	%p4, %p25, %p23;
	selp.b32 	%r75, %r74, 0, %p23;
	or.b32  	%r76, %r75, 2146435072;
	selp.b32 	%r77, %r76, %r75, %p22;
	mov.b32 	%r78, 0;
	mov.b64 	%fd8, {%r78, %r77};
	setp.lt.s32 	%p26, %r12, 0;
	setp.ge.s32 	%p27, %r12, %r2;
	or.pred  	%p28, %p26, %p27;
	@%p28 bra 	$L__BB0_13;
	setp.eq.s32 	%p29, %r22, 1;
	setp.eq.s32 	%p30, %r22, 0;
	setp.eq.s32 	%p31, %r7, -1;
	setp.eq.s32 	%p32, %r7, 1;
	setp.eq.s32 	%p33, %r7, 0;
	setp.eq.s32 	%p34, %r47, 1;
	setp.eq.s32 	%p35, %r47, 0;
	{ // callseq 0, 0
	.param .b64 param0;
	st.param.f64 	[param0], %fd1;
	.param .b64 retval0;
	call.uni (retval0), 
	__internal_accurate_pow, 
	(
	param0
	);
	ld.param.f64 	%fd14, [retval0];
	} // callseq 0
	neg.f64 	%fd16, %fd14;
	selp.f64 	%fd17, %fd16, %fd14, %p1;
	selp.f64 	%fd18, %fd2, %fd17, %p35;
	selp.f64 	%fd19, 0d3FF0000000000000, %fd18, %p34;
	{ // callseq 1, 0
	.param .b64 param0;
	st.param.f64 	[param0], %fd5;
	.param .b64 retval0;
	call.uni (retval0), 
	__internal_accurate_pow, 
	(
	param0
	);
	ld.param.f64 	%fd20, [retval0];
	} // callseq 1
	neg.f64 	%fd22, %fd20;
	selp.f64 	%fd23, %fd22, %fd20, %p3;
	selp.f64 	%fd24, %fd6, %fd23, %p33;
	selp.f64 	%fd25, 0d3FF0000000000000, %fd24, %p31;
	add.f64 	%fd26, %fd19, %fd25;
	{ // callseq 2, 0
	.param .b64 param0;
	st.param.f64 	[param0], %fd7;
	.param .b64 retval0;
	call.uni (retval0), 
	__internal_accurate_pow, 
	(
	param0
	);
	ld.param.f64 	%fd27, [retval0];
	} // callseq 2
	neg.f64 	%fd29, %fd27;
	selp.f64 	%fd30, %fd29, %fd27, %p4;
	selp.f64 	%fd31, %fd8, %fd30, %p30;
	selp.f64 	%fd32, 0d3FF0000000000000, %fd31, %p29;
	add.f64 	%fd33, %fd26, %fd32;
	{ // callseq 3, 0
	.param .b64 param0;
	st.param.f64 	[param0], %fd3;
	.param .b64 retval0;
	call.uni (retval0), 
	__internal_accurate_pow, 
	(
	param0
	);
	ld.param.f64 	%fd34, [retval0];
	} // callseq 3
	neg.f64 	%fd36, %fd34;
	selp.f64 	%fd37, %fd36, %fd34, %p2;
	selp.f64 	%fd38, %fd4, %fd37, %p33;
	selp.f64 	%fd39, 0d3FF0000000000000, %fd38, %p32;
	setp.gtu.f64 	%p36, %fd33, %fd39;
	@%p36 bra 	$L__BB0_13;
	ld.param.u64 	%rd37, [_Z8CheckR_DPcPiS0_Pl_param_0];
	add.s32 	%r79, %r21, %r16;
	cvt.u32.u64 	%r80, %rd2;
	mad.lo.s32 	%r81, %r79, %r80, %r12;
	cvt.s64.s32 	%rd28, %r81;
	cvta.to.global.u64 	%rd29, %rd37;
	add.s64 	%rd30, %rd29, %rd28;
	mov.b16 	%rs1, 0;
	st.global.u8 	[%rd30], %rs1;
$L__BB0_13:
	and.b32  	%r82, %r7, 2147483647;
	setp.eq.s32 	%p37, %r82, 0;
	@%p37 bra 	$L__BB0_22;
	sub.s32 	%r103, 2, %r7;
	add.s32 	%r102, %r7, -1;
	cvt.u32.u64 	%r83, %rd2;
	add.s32 	%r84, %r20, %r21;
	mad.lo.s32 	%r100, %r83, %r84, %r19;
	mov.u32 	%r101, %r18;
$L__BB0_15:
	add.s32 	%r30, %r101, 1;
	setp.lt.s32 	%p38, %r30, 0;
	setp.ge.s32 	%p39, %r30, %r2;
	or.pred  	%p40, %p38, %p39;
	@%p40 bra 	$L__BB0_18;
	setp.eq.s32 	%p41, %r22, 1;
	setp.eq.s32 	%p42, %r22, 0;
	setp.eq.s32 	%p43, %r7, 1;
	setp.eq.s32 	%p44, %r7, 0;
	setp.eq.s32 	%p45, %r47, 1;
	setp.lt.s32 	%p46, %r14, 0;
	setp.eq.s32 	%p47, %r47, 0;
	setp.eq.s32 	%p48, %r15, 1062207488;
	{ // callseq 4, 0
	.param .b64 param0;
	st.param.f64 	[param0], %fd1;
	.param .b64 retval0;
	call.uni (retval0), 
	__internal_accurate_pow, 
	(
	param0
	);
	ld.param.f64 	%fd40, [retval0];
	} // callseq 4
	neg.f64 	%fd42, %fd40;
	selp.f64 	%fd43, %fd42, %fd40, %p1;
	selp.f64 	%fd44, %fd2, %fd43, %p47;
	selp.f64 	%fd45, 0d3FF0000000000000, %fd44, %p45;
	add.s32 	%r85, %r103, -1;
	cvt.rn.f64.s32 	%fd46, %r85;
	{
	.reg .b32 %temp; 
	mov.b64 	{%temp, %r86}, %fd46;
	}
	abs.f64 	%fd47, %fd46;
	{ // callseq 5, 0
	.param .b64 param0;
	st.param.f64 	[param0], %fd47;
	.param .b64 retval0;
	call.uni (retval0), 
	__internal_accurate_pow, 
	(
	param0
	);
	ld.param.f64 	%fd48, [retval0];
	} // callseq 5
	setp.lt.s32 	%p50, %r86, 0;
	neg.f64 	%fd50, %fd48;
	selp.f64 	%fd51, %fd50, %fd48, %p48;
	selp.f64 	%fd52, %fd51, %fd48, %p50;
	setp.eq.s32 	%p51, %r103, 1;
	selp.b32 	%r87, %r86, 0, %p48;
	or.b32  	%r88, %r87, 2146435072;
	selp.b32 	%r89, %r88, %r87, %p46;
	mov.b32 	%r90, 0;
	mov.b64 	%fd53, {%r90, %r89};
	selp.f64 	%fd54, %fd53, %fd52, %p51;
	setp.eq.s32 	%p52, %r85, 1;
	selp.f64 	%fd55, 0d3FF0000000000000, %fd54, %p52;
	add.f64 	%fd56, %fd45, %fd55;
	{ // callseq 6, 0
	.param .b64 param0;
	st.param.f64 	[param0], %fd7;
	.param .b64 retval0;
	call.uni (retval0), 
	__internal_accurate_pow, 
	(
	param0
	);
	ld.param.f64 	%fd57, [retval0];
	} // callseq 6
	neg.f64 	%fd59, %fd57;
	selp.f64 	%fd60, %fd59, %fd57, %p4;
	selp.f64 	%fd61, %fd8, %fd60, %p42;
	selp.f64 	%fd62, 0d3FF0000000000000, %fd61, %p41;
	add.f64 	%fd63, %fd56, %fd62;
	{ // callseq 7, 0
	.param .b64 param0;
	st.param.f64 	[param0], %fd3;
	.param .b64 retval0;
	call.uni (retval0), 
	__internal_accurate_pow, 
	(
	param0
	);
	ld.param.f64 	%fd64, [retval0];
	} // callseq 7
	neg.f64 	%fd66, %fd64;
	selp.f64 	%fd67, %fd66, %fd64, %p2;
	selp.f64 	%fd68, %fd4, %fd67, %p44;
	selp.f64 	%fd69, 0d3FF0000000000000, %fd68, %p43;
	setp.gtu.f64 	%p53, %fd63, %fd69;
	@%p53 bra 	$L__BB0_18;
	ld.param.u64 	%rd38, [_Z8CheckR_DPcPiS0_Pl_param_0];
	add.s32 	%r91, %r100, 1;
	cvt.s64.s32 	%rd31, %r91;
	cvta.to.global.u64 	%rd32, %rd38;
	add.s64 	%rd33, %rd32, %rd31;
	mov.b16 	%rs2, 0;
	st.global.u8 	[%rd33], %rs2;
$L__BB0_18:
	add.s32 	%r31, %r30, 1;
	setp.lt.s32 	%p54, %r31, 0;
	setp.ge.s32 	%p55, %r31, %r2;
	or.pred  	%p56, %p54, %p55;
	@%p56 bra 	$L__BB0_21;
	setp.eq.s32 	%p57, %r22, 1;
	setp.eq.s32 	%p58, %r22, 0;
	setp.eq.s32 	%p59, %r7, 1;
	setp.eq.s32 	%p60, %r7, 0;
	setp.eq.s32 	%p61, %r47, 1;
	setp.lt.s32 	%p62, %r14, 0;
	setp.eq.s32 	%p63, %r47, 0;
	setp.eq.s32 	%p64, %r15, 1062207488;
	{ // callseq 8, 0
	.param .b64 param0;
	st.param.f64 	[param0], %fd1;
	.param .b64 retval0;
	call.uni (retval0), 
	__internal_accurate_pow, 
	(
	param0
	);
	ld.param.f64 	%fd70, [retval0];
	} // callseq 8
	neg.f64 	%fd72, %fd70;
	selp.f64 	%fd73, %fd72, %fd70, %p1;
	selp.f64 	%fd74, %fd2, %fd73, %p63;
	selp.f64 	%fd75, 0d3FF0000000000000, %fd74, %p61;
	cvt.rn.f64.s32 	%fd76, %r103;
	{
	.reg .b32 %temp; 
	mov.b64 	{%temp, %r92}, %fd76;
	}
	abs.f64 	%fd77, %fd76;
	{ // callseq 9, 0
	.param .b64 param0;
	st.param.f64 	[param0], %fd77;
	.param .b64 retval0;
	call.uni (retval0), 
	__internal_accurate_pow, 
	(
	param0
	);
	ld.param.f64 	%fd78, [retval0];
	} // callseq 9
	setp.lt.s32 	%p66, %r92, 0;
	neg.f64 	%fd80, %fd78;
	selp.f64 	%fd81, %fd80, %fd78, %p64;
	selp.f64 	%fd82, %fd81, %fd78, %p66;
	setp.eq.s32 	%p67, %r102, 1;
	selp.b32 	%r93, %r92, 0, %p64;
	or.b32  	%r94, %r93, 2146435072;
	selp.b32 	%r95, %r94, %r93, %p62;
	mov.b32 	%r96, 0;
	mov.b64 	%fd83, {%r96, %r95};
	selp.f64 	%fd84, %fd83, %fd82, %p67;
	setp.eq.s32 	%p68, %r103, 1;
	selp.f64 	%fd85, 0d3FF0000000000000, %fd84, %p68;
	add.f64 	%fd86, %fd75, %fd85;
	{ // callseq 10, 0
	.param .b64 param0;
	st.param.f64 	[param0], %fd7;
	.param .b64 retval0;
	call.uni (retval0), 
	__internal_accurate_pow, 
	(
	param0
	);
	ld.param.f64 	%fd87, [retval0];
	} // callseq 10
	neg.f64 	%fd89, %fd87;
	selp.f64 	%fd90, %fd89, %fd87, %p4;
	selp.f64 	%fd91, %fd8, %fd90, %p58;
	selp.f64 	%fd92, 0d3FF0000000000000, %fd91, %p57;
	add.f64 	%fd93, %fd86, %fd92;
	{ // callseq 11, 0
	.param .b64 param0;
	st.param.f64 	[param0], %fd3;
	.param .b64 retval0;
	call.uni (retval0), 
	__internal_accurate_pow, 
	(
	param0
	);
	ld.param.f64 	%fd94, [retval0];
	} // callseq 11
	neg.f64 	%fd96, %fd94;
	selp.f64 	%fd97, %fd96, %fd94, %p2;
	selp.f64 	%fd98, %fd4, %fd97, %p60;
	selp.f64 	%fd99, 0d3FF0000000000000, %fd98, %p59;
	setp.gtu.f64 	%p69, %fd93, %fd99;
	@%p69 bra 	$L__BB0_21;
	ld.param.u64 	%rd39, [_Z8CheckR_DPcPiS0_Pl_param_0];
	add.s32 	%r97, %r100, 1;
	cvt.s64.s32 	%rd34, %r97;
	cvta.to.global.u64 	%rd35, %rd39;
	add.s64 	%rd36, %rd35, %rd34;
	mov.b16 	%rs3, 0;
	st.global.u8 	[%rd36+1], %rs3;
$L__BB0_21:
	add.s32 	%r103, %r103, 2;
	add.s32 	%r102, %r102, -2;
	add.s32 	%r101, %r101, 2;
	add.s32 	%r100, %r100, 2;
	add.s32 	%r98, %r31, 1;
	setp.ne.s32 	%p70, %r98, %r17;
	@%p70 bra 	$L__BB0_15;
$L__BB0_22:
	add.s32 	%r99, %r21, 1;
	setp.ne.s32 	%p71, %r21, %r11;
	@%p71 bra 	$L__BB0_9;
$L__BB0_23:
	ret;

}
	// .globl	_Z8CheckR_EPcPiS0_Pl
.visible .entry _Z8CheckR_EPcPiS0_Pl(
	.param .u64 .ptr .align 1 _Z8CheckR_EPcPiS0_Pl_param_0,
	.param .u64 .ptr .align 1 _Z8CheckR_EPcPiS0_Pl_param_1,
	.param .u64 .ptr .align 1 _Z8CheckR_EPcPiS0_Pl_param_2,
	.param .u64 .ptr .align 1 _Z8CheckR_EPcPiS0_Pl_param_3
)
{
	.reg .pred 	%p<72>;
	.reg .b16 	%rs<4>;
	.reg .b32 	%r<104>;
	.reg .b64 	%rd<42>;
	.reg .b64 	%fd<100>;

	ld.param.u64 	%rd13, [_Z8CheckR_EPcPiS0_Pl_param_1];
	ld.param.u64 	%rd14, [_Z8CheckR_EPcPiS0_Pl_param_2];
	ld.param.u64 	%rd15, [_Z8CheckR_EPcPiS0_Pl_param_3];
	cvta.to.global.u64 	%rd16, %rd14;
	cvta.to.global.u64 	%rd17, %rd15;
	mov.u32 	%r37, %ctaid.x;
	mul.wide.u32 	%rd18, %r37, 8;
	add.s64 	%rd19, %rd17, %rd18;
	ld.global.u64 	%rd1, [%rd19];
	ld.global.u32 	%r1, [%rd16];
	ld.global.u32 	%r2, [%rd16+4];
	cvt.s64.s32 	%rd2, %r2;
	ld.global.u32 	%r3, [%rd16+8];
	mul.lo.s32 	%r38, %r2, %r1;
	cvt.s64.s32 	%rd3, %r38;
	or.b64  	%rd20, %rd1, %rd3;
	and.b64  	%rd21, %rd20, -4294967296;
	setp.ne.s64 	%p5, %rd21, 0;
	@%p5 bra 	$L__BB1_2;
	cvt.u32.u64 	%r39, %rd3;
	cvt.u32.u64 	%r40, %rd1;
	div.u32 	%r41, %r40, %r39;
	cvt.u64.u32 	%rd40, %r41;
	bra.uni 	$L__BB1_3;
$L__BB1_2:
	div.s64 	%rd40, %rd1, %rd3;
$L__BB1_3:
	cvt.u32.u64 	%r42, %rd3;
	cvt.u32.u64 	%r4, %rd40;
	mul.lo.s32 	%r5, %r42, %r4;
	cvt.s64.s32 	%rd22, %r5;
	sub.s64 	%rd7, %rd1, %rd22;
	or.b64  	%rd23, %rd7, %rd2;
	and.b64  	%rd24, %rd23, -4294967296;
	setp.ne.s64 	%p6, %rd24, 0;
	@%p6 bra 	$L__BB1_5;
	cvt.u32.u64 	%r43, %rd2;
	cvt.u32.u64 	%r44, %rd7;
	div.u32 	%r45, %r44, %r43;
	cvt.u64.u32 	%rd41, %r45;
	bra.uni 	$L__BB1_6;
$L__BB1_5:
	div.s64 	%rd41, %rd7, %rd2;
$L__BB1_6:
	cvt.u32.u64 	%r6, %rd41;
	cvta.to.global.u64 	%rd25, %rd13;
	ld.global.u32 	%r7, [%rd25];
	mov.u32 	%r46, %tid.x;
	sub.s32 	%r47, %r46, %r7;
	add.s32 	%r9, %r47, %r4;
	setp.lt.s32 	%p7, %r9, 0;
	setp.ge.s32 	%p8, %r9, %r3;
	or.pred  	%p9, %p7, %p8;
	@%p9 bra 	$L__BB1_23;
	sub.s32 	%r99, %r6, %r7;
	add.s32 	%r11, %r7, %r6;
	setp.gt.s32 	%p10, %r99, %r11;
	@%p10 bra 	$L__BB1_23;
	cvt.u32.u64 	%r48, %rd2;
	mul.lo.s32 	%r49, %r48, %r6;
	cvt.u64.u32 	%rd26, %r49;
	cvt.u64.u32 	%rd27, %r5;
	cvt.u32.u64 	%r50, %rd26;
	cvt.u32.u64 	%r51, %rd27;
	add.s32 	%r52, %r50, %r51;
	cvt.u32.u64 	%r53, %rd1;
	sub.s32 	%r54, %r53, %r52;
	sub.s32 	%r12, %r54, %r7;
	add.s32 	%r13, %r7, %r54;
	cvt.rn.f64.s32 	%fd9, %r47;
	{
	.reg .b32 %temp; 
	mov.b64 	{%temp, %r55}, %fd9;
	}
	mov.f64 	%fd10, 0d4000000000000000;
	{
	.reg .b32 %temp; 
	mov.b64 	{%temp, %r14}, %fd10;
	}
	and.b32  	%r15, %r14, 2146435072;
	setp.eq.s32 	%p11, %r15, 1062207488;
	abs.f64 	%fd1, %fd9;
	setp.lt.s32 	%p13, %r55, 0;
	and.pred  	%p1, %p13, %p11;
	selp.b32 	%r56, %r55, 0, %p11;
	setp.lt.s32 	%p14, %r14, 0;
	or.b32  	%r57, %r56, 2146435072;
	selp.b32 	%r58, %r57, %r56, %p14;
	mov.b32 	%r59, 0;
	mov.b64 	%fd2, {%r59, %r58};
	cvt.rn.f64.s32 	%fd11, %r7;
	{
	.reg .b32 %temp; 
	mov.b64 	{%temp, %r60}, %fd11;
	}
	abs.f64 	%fd3, %fd11;
	setp.lt.s32 	%p15, %r60, 0;
	and.pred  	%p2, %p15, %p11;
	selp.b32 	%r61, %r60, 0, %p11;
	or.b32  	%r62, %r61, 2146435072;
	selp.b32 	%r63, %r62, %r61, %p14;
	mov.b64 	%fd4, {%r59, %r63};
	mul.lo.s32 	%r16, %r9, %r1;
	add.s32 	%r64, %r7, %r53;
	add.s32 	%r65, %r5, %r49;
	sub.s32 	%r66, %r64, %r65;
	add.s32 	%r17, %r66, 1;
	neg.s32 	%r67, %r7;
	cvt.rn.f64.s32 	%fd12, %r67;
	{
	.reg .b32 %temp; 
	mov.b64 	{%temp, %r68}, %fd12;
	}
	abs.f64 	%fd5, %fd12;
	setp.lt.s32 	%p16, %r68, 0;
	and.pred  	%p3, %p16, %p11;
	selp.b32 	%r69, %r68, 0, %p11;
	or.b32  	%r70, %r69, 2146435072;
	selp.b32 	%r71, %r70, %r69, %p14;
	mov.b64 	%fd6, {%r59, %r71};
	sub.s32 	%r72, %r53, %r65;
	sub.s32 	%r18, %r72, %r7;
	sub.s32 	%r19, %r53, %r7;
	mad.lo.s32 	%r73, %r1, %r4, %r6;
	sub.s32 	%r20, %r16, %r73;
$L__BB1_9:
	mov.u32 	%r21, %r99;
	setp.gt.s32 	%p17, %r12, %r13;
	setp.lt.s32 	%p18, %r21, 0;
	setp.ge.s32 	%p19, %r21, %r1;
	or.pred  	%p20, %p18, %p19;
	or.pred  	%p21, %p20, %p17;
	@%p21 bra 	$L__BB1_22;
	setp.lt.s32 	%p22, %r14, 0;
	setp.eq.s32 	%p23, %r15, 1062207488;
	sub.s32 	%r22, %r21, %r6;
	cvt.rn.f64.s32 	%fd13, %r22;
	{
	.reg .b32 %temp; 
	mov.b64 	{%temp, %r74}, %fd13;
	}
	abs.f64 	%fd7, %fd13;
	setp.lt.s32 	%p25, %r74, 0;
	and.pred  	%p4, %p25, %p23;
	selp.b32 	%r75, %r74, 0, %p23;
	or.b32  	%r76, %r75, 2146435072;
	selp.b32 	%r77, %r76, %r75, %p22;
	mov.b32 	%r78, 0;
	mov.b64 	%fd8, {%r78, %r77};
	setp.lt.s32 	%p26, %r12, 0;
	setp.ge.s32 	%p27, %r12, %r2;
	or.pred  	%p28, %p26, %p27;
	@%p28 bra 	$L__BB1_13;
	setp.eq.s32 	%p29, %r22, 1;
	setp.eq.s32 	%p30, %r22, 0;
	setp.eq.s32 	%p31, %r7, -1;
	setp.eq.s32 	%p32, %r7, 1;
	setp.eq.s32 	%p33, %r7, 0;
	setp.eq.s32 	%p34, %r47, 1;
	setp.eq.s32 	%p35, %r47, 0;
	{ // callseq 12, 0
	.param .b64 param0;
	st.param.f64 	[param0], %fd1;
	.param .b64 retval0;
	call.uni (retval0), 
	__internal_accurate_pow, 
	(
	param0
	);
	ld.param.f64 	%fd14, [retval0];
	} // callseq 12
	neg.f64 	%fd16, %fd14;
	selp.f64 	%fd17, %fd16, %fd14, %p1;
	selp.f64 	%fd18, %fd2, %fd17, %p35;
	selp.f64 	%fd19, 0d3FF0000000000000, %fd18, %p34;
	{ // callseq 13, 0
	.param .b64 param0;
	st.param.f64 	[param0], %fd5;
	.param .b64 retval0;
	call.uni (retval0), 
	__internal_accurate_pow, 
	(
	param0
	);
	ld.param.f64 	%fd20, [retval0];
	} // callseq 13
	neg.f64 	%fd22, %fd20;
	selp.f64 	%fd23, %fd22, %fd20, %p3;
	selp.f64 	%fd24, %fd6, %fd23, %p33;
	selp.f64 	%fd25, 0d3FF0000000000000, %fd24, %p31;
	add.f64 	%fd26, %fd19, %fd25;
	{ // callseq 14, 0
	.param .b64 param0;
	st.param.f64 	[param0], %fd7;
	.param .b64 retval0;
	call.uni (retval0), 
	__internal_accurate_pow, 
	(
	param0
	);
	ld.param.f64 	%fd27, [retval0];
	} // callseq 14
	neg.f64 	%fd29, %fd27;
	selp.f64 	%fd30, %fd29, %fd27, %p4;
	selp.f64 	%fd31, %fd8, %fd30, %p30;
	selp.f64 	%fd32, 0d3FF0000000000000, %fd31, %p29;
	add.f64 	%fd33, %fd26, %fd32;
	{ // callseq 15, 0
	.param .b64 param0;
	st.param.f64 	[param0], %fd3;
	.param .b64 retval0;
	call.uni (retval0), 
	__internal_accurate_pow, 
	(
	param0
	);
	ld.param.f64 	%fd34, [retval0];
	} // callseq 15
	neg.f64 	%fd36, %fd34;
	selp.f64 	%fd37, %fd36, %fd34, %p2;
	selp.f64 	%fd38, %fd4, %fd37, %p33;
	selp.f64 	%fd39, 0d3FF0000000000000, %fd38, %p32;
	setp.gtu.f64 	%p36, %fd33, %fd39;
	@%p36 bra 	$L__BB1_13;
	ld.param.u64 	%rd37, [_Z8CheckR_EPcPiS0_Pl_param_0];
	add.s32 	%r79, %r21, %r16;
	cvt.u32.u64 	%r80, %rd2;
	mad.lo.s32 	%r81, %r79, %r80, %r12;
	cvt.s64.s32 	%rd28, %r81;
	cvta.to.global.u64 	%rd29, %rd37;
	add.s64 	%rd30, %rd29, %rd28;
	mov.b16 	%rs1, 1;
	st.global.u8 	[%rd30], %rs1;
$L__BB1_13:
	and.b32  	%r82, %r7, 2147483647;
	setp.eq.s32 	%p37, %r82, 0;
	@%p37 bra 	$L__BB1_22;
	sub.s32 	%r103, 2, %r7;
	add.s32 	%r102, %r7, -1;
	cvt.u32.u64 	%r83, %rd2;
	add.s32 	%r84, %r20, %r21;
	mad.lo.s32 	%r100, %r83, %r84, %r19;
	mov.u32 	%r101, %r18;
$L__BB1_15:
	add.s32 	%r30, %r101, 1;
	setp.lt.s32 	%p38, %r30, 0;
	setp.ge.s32 	%p39, %r30, %r2;
	or.pred  	%p40, %p38, %p39;
	@%p40 bra 	$L__BB1_18;
	setp.eq.s32 	%p41, %r22, 1;
	setp.eq.s32 	%p42, %r22, 0;
	setp.eq.s32 	%p43, %r7, 1;
	setp.eq.s32 	%p44, %r7, 0;
	setp.eq.s32 	%p45, %r47, 1;
	setp.lt.s32 	%p46, %r14, 0;
	setp.eq.s32 	%p47, %r47, 0;
	setp.eq.s32 	%p48, %r15, 1062207488;
	{ // callseq 16, 0
	.param .b64 param0;
	st.param.f64 	[param0], %fd1;
	.param .b64 retval0;
	call.uni (retval0), 
	__internal_accurate_pow, 
	(
	param0
	);
	ld.param.f64 	%fd40, [retval0];
	} // callseq 16
	neg.f64 	%fd42, %fd40;
	selp.f64 	%fd43, %fd42, %fd40, %p1;
	selp.f64 	%fd44, %fd2, %fd43, %p47;
	selp.f64 	%fd45, 0d3FF0000000000000, %fd44, %p45;
	add.s32 	%r85, %r103, -1;
	cvt.rn.f64.s32 	%fd46, %r85;
	{
	.reg .b32 %temp; 
	mov.b64 	{%temp, %r86}, %fd46;
	}
	abs.f64 	%fd47, %fd46;
	{ // callseq 17, 0
	.param .b64 param0;
	st.param.f64 	[param0], %fd47;
	.param .b64 retval0;
	call.uni (retval0), 
	__internal_accurate_pow, 
	(
	param0
	);
	ld.param.f64 	%fd48, [retval0];
	} // callseq 17
	setp.lt.s32 	%p50, %r86, 0;
	neg.f64 	%fd50, %fd48;
	selp.f64 	%fd51, %fd50, %fd48, %p48;
	selp.f64 	%fd52, %fd51, %fd48, %p50;
	setp.eq.s32 	%p51, %r103, 1;
	selp.b32 	%r87, %r86, 0, %p48;
	or.b32  	%r88, %r87, 2146435072;
	selp.b32 	%r89, %r88, %r87, %p46;
	mov.b32 	%r90, 0;
	mov.b64 	%fd53, {%r90, %r89};
	selp.f64 	%fd54, %fd53, %fd52, %p51;
	setp.eq.s32 	%p52, %r85, 1;
	selp.f64 	%fd55, 0d3FF0000000000000, %fd54, %p52;
	add.f64 	%fd56, %fd45, %fd55;
	{ // callseq 18, 0
	.param .b64 param0;
	st.param.f64 	[param0], %fd7;
	.param .b64 retval0;
	call.uni (retval0), 
	__internal_accurate_pow, 
	(
	param0
	);
	ld.param.f64 	%fd57, [retval0];
	} // callseq 18
	neg.f64 	%fd59, %fd57;
	selp.f64 	%fd60, %fd59, %fd57, %p4;
	selp.f64 	%fd61, %fd8, %fd60, %p42;
	selp.f64 	%fd62, 0d3FF0000000000000, %fd61, %p41;
	add.f64 	%fd63, %fd56, %fd62;
	{ // callseq 19, 0
	.param .b64 param0;
	st.param.f64 	[param0], %fd3;
	.param .b64 retval0;
	call.uni (retval0), 
	__internal_accurate_pow, 
	(
	param0
	);
	ld.param.f64 	%fd64, [retval0];
	} // callseq 19
	neg.f64 	%fd66, %fd64;
	selp.f64 	%fd67, %fd66, %fd64, %p2;
	selp.f64 	%fd68, %fd4, %fd67, %p44;
	selp.f64 	%fd69, 0d3FF0000000000000, %fd68, %p43;
	setp.gtu.f64 	%p53, %fd63, %fd69;
	@%p53 bra 	$L__BB1_18;
	ld.param.u64 	%rd38, [_Z8CheckR_EPcPiS0_Pl_param_0];
	add.s32 	%r91, %r100, 1;
	cvt.s64.s32 	%rd31, %r91;
	cvta.to.global.u64 	%rd32, %rd38;
	add.s64 	%rd33, %rd32, %rd31;
	mov.b16 	%rs2, 1;
	st.global.u8 	[%rd33], %rs2;
$L__BB1_18:
	add.s32 	%r31, %r30, 1;
	setp.lt.s32 	%p54, %r31, 0;
	setp.ge.s32 	%p55, %r31, %r2;
	or.pred  	%p56, %p54, %p55;
	@%p56 bra 	$L__BB1_21;
	setp.eq.s32 	%p57, %r22, 1;
	setp.eq.s32 	%p58, %r22, 0;
	setp.eq.s32 	%p59, %r7, 1;
	setp.eq.s32 	%p60, %r7, 0;
	setp.eq.s32 	%p61, %r47, 1;
	setp.lt.s32 	%p62, %r14, 0;
	setp.eq.s32 	%p63, %r47, 0;
	setp.eq.s32 	%p64, %r15, 1062207488;
	{ // callseq 20, 0
	.param .b64 param0;
	st.param.f64 	[param0], %fd1;
	.param .b64 retval0;
	call.uni (retval0), 
	__internal_accurate_pow, 
	(
	param0
	);
	ld.param.f64 	%fd70, [retval0];
	} // callseq 20
	neg.f64 	%fd72, %fd70;
	selp.f64 	%fd73, %fd72, %fd70, %p1;
	selp.f64 	%fd74, %fd2, %fd73, %p63;
	selp.f64 	%fd75, 0d3FF0000000000000, %fd74, %p61;
	cvt.rn.f64.s32 	%fd76, %r103;
	{
	.reg .b32 %temp; 
	mov.b64 	{%temp, %r92}, %fd76;
	}
	abs.f64 	%fd77, %fd76;
	{ // callseq 21, 0
	.param .b64 param0;
	st.param.f64 	[param0], %fd77;
	.param .b64 retval0;
	call.uni (retval0), 
	__internal_accurate_pow, 
	(
	param0
	);
	ld.param.f64 	%fd78, [retval0];
	} // callseq 21
	setp.lt.s32 	%p66, %r92, 0;
	neg.f64 	%fd80, %fd78;
	selp.f64 	%fd81, %fd80, %fd78, %p64;
	selp.f64 	%fd82, %fd81, %fd78, %p66;
	setp.eq.s32 	%p67, %r102, 1;
	selp.b32 	%r93, %r92, 0, %p64;
	or.b32  	%r94, %r93, 2146435072;
	selp.b32 	%r95, %r94, %r93, %p62;
	mov.b32 	%r96, 0;
	mov.b64 	%fd83, {%r96, %r95};
	selp.f64 	%fd84, %fd83, %fd82, %p67;
	setp.eq.s32 	%p68, %r103, 1;
	selp.f64 	%fd85, 0d3FF0000000000000, %fd84, %p68;
	add.f64 	%fd86, %fd75, %fd85;
	{ // callseq 22, 0
	.param .b64 param0;
	st.param.f64 	[param0], %fd7;
	.param .b64 retval0;
	call.uni (retval0), 
	__internal_accurate_pow, 
	(
	param0
	);
	ld.param.f64 	%fd87, [retval0];
	} // callseq 22
	neg.f64 	%fd89, %fd87;
	selp.f64 	%fd90, %fd89, %fd87, %p4;
	selp.f64 	%fd91, %fd8, %fd90, %p58;
	selp.f64 	%fd92, 0d3FF0000000000000, %fd91, %p57;
	add.f64 	%fd93, %fd86, %fd92;
	{ // callseq 23, 0
	.param .b64 param0;
	st.param.f64 	[param0], %fd3;
	.param .b64 retval0;
	call.uni (retval0), 
	__internal_accurate_pow, 
	(
	param0
	);
	ld.param.f64 	%fd94, [retval0];
	} // callseq 23
	neg.f64 	%fd96, %fd94;
	selp.f64 	%fd97, %fd96, %fd94, %p2;
	selp.f64 	%fd98, %fd4, %fd97, %p60;
	selp.f64 	%fd99, 0d3FF0000000000000, %fd98, %p59;
	setp.gtu.f64 	%p69, %fd93, %fd99;
	@%p69 bra 	$L__BB1_21;
	ld.param.u64 	%rd39, [_Z8CheckR_EPcPiS0_Pl_param_0];
	add.s32 	%r97, %r100, 1;
	cvt.s64.s32 	%rd34, %r97;
	cvta.to.global.u64 	%rd35, %rd39;
	add.s64 	%rd36, %rd35, %rd34;
	mov.b16 	%rs3, 1;
	st.global.u8 	[%rd36+1], %rs3;
$L__BB1_21:
	add.s32 	%r103, %r103, 2;
	add.s32 	%r102, %r102, -2;
	add.s32 	%r101, %r101, 2;
	add.s32 	%r100, %r100, 2;
	add.s32 	%r98, %r31, 1;
	setp.ne.s32 	%p70, %r98, %r17;
	@%p70 bra 	$L__BB1_15;
$L__BB1_22:
	add.s32 	%r99, %r21, 1;
	setp.ne.s32 	%p71, %r21, %r11;
	@%p71 bra 	$L__BB1_9;
$L__BB1_23:
	ret;

}
.func  (.param .b64 func_retval0) __internal_accurate_pow(
	.param .b64 __internal_accurate_pow_param_0
)
{
	.reg .pred 	%p<8>;
	.reg .b32 	%r<49>;
	.reg .b32 	%f<3>;
	.reg .b64 	%fd<109>;

	ld.param.f64 	%fd10, [__internal_accurate_pow_param_0];
	{
	.reg .b32 %temp; 
	mov.b64 	{%temp, %r46}, %fd10;
	}
	{
	.reg .b32 %temp; 
	mov.b64 	{%r45, %temp}, %fd10;
	}
	shr.u32 	%r47, %r46, 20;
	setp.gt.u32 	%p1, %r46, 1048575;
	@%p1 bra 	$L__BB2_2;
	mul.f64 	%fd11, %fd10, 0d4350000000000000;
	{
	.reg .b32 %temp; 
	mov.b64 	{%temp, %r46}, %fd11;
	}
	{
	.reg .b32 %temp; 
	mov.b64 	{%r45, %temp}, %fd11;
	}
	shr.u32 	%r16, %r46, 20;
	add.s32 	%r47, %r16, -54;
$L__BB2_2:
	add.s32 	%r48, %r47, -1023;
	and.b32  	%r17, %r46, -2146435073;
	or.b32  	%r18, %r17, 1072693248;
	mov.b64 	%fd107, {%r45, %r18};
	setp.lt.u32 	%p2, %r18, 1073127583;
	@%p2 bra 	$L__BB2_4;
	{
	.reg .b32 %temp; 
	mov.b64 	{%r19, %temp}, %fd107;
	}
	{
	.reg .b32 %temp; 
	mov.b64 	{%temp, %r20}, %fd107;
	}
	add.s32 	%r21, %r20, -1048576;
	mov.b64 	%fd107, {%r19, %r21};
	add.s32 	%r48, %r47, -1022;
$L__BB2_4:
	add.f64 	%fd12, %fd107, 0dBFF0000000000000;
	add.f64 	%fd13, %fd107, 0d3FF0000000000000;
	rcp.approx.ftz.f64 	%fd14, %fd13;
	neg.f64 	%fd15, %fd13;
	fma.rn.f64 	%fd16, %fd15, %fd14, 0d3FF0000000000000;
	fma.rn.f64 	%fd17, %fd16, %fd16, %fd16;
	fma.rn.f64 	%fd18, %fd17, %fd14, %fd14;
	mul.f64 	%fd19, %fd12, %fd18;
	fma.rn.f64 	%fd20, %fd12, %fd18, %fd19;
	mul.f64 	%fd21, %fd20, %fd20;
	fma.rn.f64 	%fd22, %fd21, 0d3EB0F5FF7D2CAFE2, 0d3ED0F5D241AD3B5A;
	fma.rn.f64 	%fd23, %fd22, %fd21, 0d3EF3B20A75488A3F;
	fma.rn.f64 	%fd24, %fd23, %fd21, 0d3F1745CDE4FAECD5;
	fma.rn.f64 	%fd25, %fd24, %fd21, 0d3F3C71C7258A578B;
	fma.rn.f64 	%fd26, %fd25, %fd21, 0d3F6249249242B910;
	fma.rn.f64 	%fd27, %fd26, %fd21, 0d3F89999999999DFB;
	sub.f64 	%fd28, %fd12, %fd20;
	add.f64 	%fd29, %fd28, %fd28;
	neg.f64 	%fd30, %fd20;
	fma.rn.f64 	%fd31, %fd30, %fd12, %fd29;
	mul.f64 	%fd32, %fd18, %fd31;
	fma.rn.f64 	%fd33, %fd21, %fd27, 0d3FB5555555555555;
	mov.f64 	%fd34, 0d3FB5555555555555;
	sub.f64 	%fd35, %fd34, %fd33;
	fma.rn.f64 	%fd36, %fd21, %fd27, %fd35;
	add.f64 	%fd37, %fd36, 0dBC46A4CB00B9E7B0;
	add.f64 	%fd38, %fd33, %fd37;
	sub.f64 	%fd39, %fd33, %fd38;
	add.f64 	%fd40, %fd37, %fd39;
	mul.rn.f64 	%fd41, %fd20, %fd20;
	neg.f64 	%fd42, %fd41;
	fma.rn.f64 	%fd43, %fd20, %fd20, %fd42;
	{
	.reg .b32 %temp; 
	mov.b64 	{%r22, %temp}, %fd32;
	}
	{
	.reg .b32 %temp; 
	mov.b64 	{%temp, %r23}, %fd32;
	}
	add.s32 	%r24, %r23, 1048576;
	mov.b64 	%fd44, {%r22, %r24};
	fma.rn.f64 	%fd45, %fd20, %fd44, %fd43;
	mul.rn.f64 	%fd46, %fd41, %fd20;
	neg.f64 	%fd47, %fd46;
	fma.rn.f64 	%fd48, %fd41, %fd20, %fd47;
	fma.rn.f64 	%fd49, %fd41, %fd32, %fd48;
	fma.rn.f64 	%fd50, %fd45, %fd20, %fd49;
	mul.rn.f64 	%fd51, %fd38, %fd46;
	neg.f64 	%fd52, %fd51;
	fma.rn.f64 	%fd53, %fd38, %fd46, %fd52;
	fma.rn.f64 	%fd54, %fd38, %fd50, %fd53;
	fma.rn.f64 	%fd55, %fd40, %fd46, %fd54;
	add.f64 	%fd56, %fd51, %fd55;
	sub.f64 	%fd57, %fd51, %fd56;
	add.f64 	%fd58, %fd55, %fd57;
	add.f64 	%fd59, %fd20, %fd56;
	sub.f64 	%fd60, %fd20, %fd59;
	add.f64 	%fd61, %fd56, %fd60;
	add.f64 	%fd62, %fd58, %fd61;
	add.f64 	%fd63, %fd32, %fd62;
	add.f64 	%fd64, %fd59, %fd63;
	sub.f64 	%fd65, %fd59, %fd64;
	add.f64 	%fd66, %fd63, %fd65;
	xor.b32  	%r25, %r48, -2147483648;
	mov.b32 	%r26, 1127219200;
	mov.b64 	%fd67, {%r25, %r26};
	mov.b32 	%r27, -2147483648;
	mov.b64 	%fd68, {%r27, %r26};
	sub.f64 	%fd69, %fd67, %fd68;
	fma.rn.f64 	%fd70, %fd69, 0d3FE62E42FEFA39EF, %fd64;
	fma.rn.f64 	%fd71, %fd69, 0dBFE62E42FEFA39EF, %fd70;
	sub.f64 	%fd72, %fd71, %fd64;
	sub.f64 	%fd73, %fd66, %fd72;
	fma.rn.f64 	%fd74, %fd69, 0d3C7ABC9E3B39803F, %fd73;
	add.f64 	%fd75, %fd70, %fd74;
	sub.f64 	%fd76, %fd70, %fd75;
	add.f64 	%fd77, %fd74, %fd76;
	mov.f64 	%fd78, 0d4000000000000000;
	{
	.reg .b32 %temp; 
	mov.b64 	{%temp, %r28}, %fd78;
	}
	{
	.reg .b32 %temp; 
	mov.b64 	{%r29, %temp}, %fd78;
	}
	shl.b32 	%r30, %r28, 1;
	setp.gt.u32 	%p3, %r30, -33554433;
	and.b32  	%r31, %r28, -15728641;
	selp.b32 	%r32, %r31, %r28, %p3;
	mov.b64 	%fd79, {%r29, %r32};
	mul.rn.f64 	%fd80, %fd75, %fd79;
	neg.f64 	%fd81, %fd80;
	fma.rn.f64 	%fd82, %fd75, %fd79, %fd81;
	fma.rn.f64 	%fd83, %fd77, %fd79, %fd82;
	add.f64 	%fd4, %fd80, %fd83;
	sub.f64 	%fd84, %fd80, %fd4;
	add.f64 	%fd5, %fd83, %fd84;
	fma.rn.f64 	%fd85, %fd4, 0d3FF71547652B82FE, 0d4338000000000000;
	{
	.reg .b32 %temp; 
	mov.b64 	{%r13, %temp}, %fd85;
	}
	mov.f64 	%fd86, 0dC338000000000000;
	add.rn.f64 	%fd87, %fd85, %fd86;
	fma.rn.f64 	%fd88, %fd87, 0dBFE62E42FEFA39EF, %fd4;
	fma.rn.f64 	%fd89, %fd87, 0dBC7ABC9E3B39803F, %fd88;
	fma.rn.f64 	%fd90, %fd89, 0d3E5ADE1569CE2BDF, 0d3E928AF3FCA213EA;
	fma.rn.f64 	%fd91, %fd90, %fd89, 0d3EC71DEE62401315;
	fma.rn.f64 	%fd92, %fd91, %fd89, 0d3EFA01997C89EB71;
	fma.rn.f64 	%fd93, %fd92, %fd89, 0d3F2A01A014761F65;
	fma.rn.f64 	%fd94, %fd93, %fd89, 0d3F56C16C1852B7AF;
	fma.rn.f64 	%fd95, %fd94, %fd89, 0d3F81111111122322;
	fma.rn.f64 	%fd96, %fd95, %fd89, 0d3FA55555555502A1;
	fma.rn.f64 	%fd97, %fd96, %fd89, 0d3FC5555555555511;
	fma.rn.f64 	%fd98, %fd97, %fd89, 0d3FE000000000000B;
	fma.rn.f64 	%fd99, %fd98, %fd89, 0d3FF0000000000000;
	fma.rn.f64 	%fd100, %fd99, %fd89, 0d3FF0000000000000;
	{
	.reg .b32 %temp; 
	mov.b64 	{%r14, %temp}, %fd100;
	}
	{
	.reg .b32 %temp; 
	mov.b64 	{%temp, %r15}, %fd100;
	}
	shl.b32 	%r33, %r13, 20;
	add.s32 	%r34, %r33, %r15;
	mov.b64 	%fd108, {%r14, %r34};
	{
	.reg .b32 %temp; 
	mov.b64 	{%temp, %r35}, %fd4;
	}
	mov.b32 	%f2, %r35;
	abs.f32 	%f1, %f2;
	setp.lt.f32 	%p4, %f1, 0f4086232B;
	@%p4 bra 	$L__BB2_7;
	setp.lt.f64 	%p5, %fd4, 0d0000000000000000;
	add.f64 	%fd101, %fd4, 0d7FF0000000000000;
	selp.f64 	%fd108, 0d0000000000000000, %fd101, %p5;
	setp.geu.f32 	%p6, %f1, 0f40874800;
	@%p6 bra 	$L__BB2_7;
	shr.u32 	%r36, %r13, 31;
	add.s32 	%r37, %r13, %r36;
	shr.s32 	%r38, %r37, 1;
	shl.b32 	%r39, %r38, 20;
	add.s32 	%r40, %r15, %r39;
	mov.b64 	%fd102, {%r14, %r40};
	sub.s32 	%r41, %r13, %r38;
	shl.b32 	%r42, %r41, 20;
	add.s32 	%r43, %r42, 1072693248;
	mov.b32 	%r44, 0;
	mov.b64 	%fd103, {%r44, %r43};
	mul.f64 	%fd108, %fd103, %fd102;
$L__BB2_7:
	abs.f64 	%fd104, %fd108;
	setp.eq.f64 	%p7, %fd104, 0d7FF0000000000000;
	fma.rn.f64 	%fd105, %fd108, %fd5, %fd108;
	selp.f64 	%fd106, %fd108, %fd105, %p7;
	st.param.f64 	[func_retval0], %fd106;
	ret;

}


// ===== COMPILED SASS (sm_100) =====

	.target	sm_100

	.elftype	@"ET_EXEC"


//--------------------- .note.nv.tkinfo           --------------------------
	.section	.note.nv.tkinfo,"",@"SHT_NOTE"
	.sectionflags	@"SHF_NOTE_NV_TKINFO"
	.tkinfo
        /*0018*/ 	.word	0x00000002
        /*0030*/ 	.string	""
        /*0030*/ 	.string	"ptxas"
        /*0030*/ 	.string	"Cuda compilation tools, release 13.0, V13.0.88"
        /*0030*/ 	.string	"Build cuda_13.0.r13.0/compiler.36424714_0"
        /*0030*/ 	.string	"-arch sm_100 -m 64 "



//--------------------- .note.nv.cuinfo           --------------------------
	.section	.note.nv.cuinfo,"",@"SHT_NOTE"
	.sectionflags	@"SHF_NOTE_NV_CUINFO"
        /*0018*/ 	.short	0x0002
        /*001a*/ 	.short	0x0064
        /*001c*/ 	.short	0x0082
	.zero		2


//--------------------- .nv.info                  --------------------------
	.section	.nv.info,"",@"SHT_CUDA_INFO"
	.align	4


	//----- nvinfo : EIATTR_REGCOUNT
	.align		4
        /*0000*/ 	.byte	0x04, 0x2f
        /*0002*/ 	.short	(.L_1 - .L_0)
	.align		4
.L_0:
        /*0004*/ 	.word	index@(_Z8CheckR_DPcPiS0_Pl)
        /*0008*/ 	.word	0x0000002d


	//----- nvinfo : EIATTR_FRAME_SIZE
	.align		4
.L_1:
        /*000c*/ 	.byte	0x04, 0x11
        /*000e*/ 	.short	(.L_3 - .L_2)
	.align		4
.L_2:
        /*0010*/ 	.word	index@($_Z8CheckR_DPcPiS0_Pl$__internal_accurate_pow)
        /*0014*/ 	.word	0x00000000


	//----- nvinfo : EIATTR_FRAME_SIZE
	.align		4
.L_3:
        /*0018*/ 	.byte	0x04, 0x11
        /*001a*/ 	.short	(.L_5 - .L_4)
	.align		4
.L_4:
        /*001c*/ 	.word	index@($__internal_1_$__cuda_sm20_div_s64)
        /*0020*/ 	.word	0x00000000


	//----- nvinfo : EIATTR_FRAME_SIZE
	.align		4
.L_5:
        /*0024*/ 	.byte	0x04, 0x11
        /*0026*/ 	.short	(.L_7 - .L_6)
	.align		4
.L_6:
        /*0028*/ 	.word	index@(_Z8CheckR_DPcPiS0_Pl)
        /*002c*/ 	.word	0x00000000


	//----- nvinfo : EIATTR_REGCOUNT
	.align		4
.L_7:
        /*0030*/ 	.byte	0x04, 0x2f
        /*0032*/ 	.short	(.L_9 - .L_8)
	.align		4
.L_8:
        /*0034*/ 	.word	index@(_Z8CheckR_EPcPiS0_Pl)
        /*0038*/ 	.word	0x0000002d


	//----- nvinfo : EIATTR_FRAME_SIZE
	.align		4
.L_9:
        /*003c*/ 	.byte	0x04, 0x11
        /*003e*/ 	.short	(.L_11 - .L_10)
	.align		4
.L_10:
        /*0040*/ 	.word	index@($_Z8CheckR_EPcPiS0_Pl$__internal_accurate_pow)
        /*0044*/ 	.word	0x00000000


	//----- nvinfo : EIATTR_FRAME_SIZE
	.align		4
.L_11:
        /*0048*/ 	.byte	0x04, 0x11
        /*004a*/ 	.short	(.L_13 - .L_12)
	.align		4
.L_12:
        /*004c*/ 	.word	index@($__internal_0_$__cuda_sm20_div_s64)
        /*0050*/ 	.word	0x00000000


	//----- nvinfo : EIATTR_FRAME_SIZE
	.align		4
.L_13:
        /*0054*/ 	.byte	0x04, 0x11
        /*0056*/ 	.short	(.L_15 - .L_14)
	.align		4
.L_14:
        /*0058*/ 	.word	index@(_Z8CheckR_EPcPiS0_Pl)
        /*005c*/ 	.word	0x00000000


	//----- nvinfo : EIATTR_MIN_STACK_SIZE
	.align		4
.L_15:
        /*0060*/ 	.byte	0x04, 0x12
        /*0062*/ 	.short	(.L_17 - .L_16)
	.align		4
.L_16:
        /*0064*/ 	.word	index@(_Z8CheckR_EPcPiS0_Pl)
        /*0068*/ 	.word	0x00000000


	//----- nvinfo : EIATTR_MIN_STACK_SIZE
	.align		4
.L_17:
        /*006c*/ 	.byte	0x04, 0x12
        /*006e*/ 	.short	(.L_19 - .L_18)
	.align		4
.L_18:
        /*0070*/ 	.word	index@(_Z8CheckR_DPcPiS0_Pl)
        /*0074*/ 	.word	0x00000000
.L_19:


//--------------------- .nv.compat                --------------------------
	.section	.nv.compat,"",@"SHT_CUDA_COMPAT_INFO"
	.align	4
        /*0000*/ 	.byte	0x02, 0x09, 0x00, 0x00, 0x02, 0x02, 0x01, 0x00, 0x02, 0x05, 0x05, 0x00, 0x03, 0x07, 0x01, 0x01
        /*0010*/ 	.byte	0x02, 0x03, 0x00, 0x00, 0x02, 0x06, 0x01, 0x00, 0x04, 0x0b, 0x08, 0x00, 0x01, 0x00, 0x00, 0x00
        /*0020*/ 	.byte	0x00, 0x00, 0x00, 0x00


//--------------------- .nv.info._Z8CheckR_EPcPiS0_Pl --------------------------
	.section	.nv.info._Z8CheckR_EPcPiS0_Pl,"",@"SHT_CUDA_INFO"
	.sectionflags	@""
	.align	4


	//----- nvinfo : EIATTR_CUDA_API_VERSION
	.align		4
        /*0000*/ 	.byte	0x04, 0x37
        /*0002*/ 	.short	(.L_21 - .L_20)
.L_20:
        /*0004*/ 	.word	0x00000082


	//----- nvinfo : EIATTR_KPARAM_INFO
	.align		4
.L_21:
        /*0008*/ 	.byte	0x04, 0x17
        /*000a*/ 	.short	(.L_23 - .L_22)
.L_22:
        /*000c*/ 	.word	0x00000000
        /*0010*/ 	.short	0x0003
        /*0012*/ 	.short	0x0018
        /*0014*/ 	.byte	0x00, 0xf5, 0x21, 0x00


	//----- nvinfo : EIATTR_KPARAM_INFO
	.align		4
.L_23:
        /*0018*/ 	.byte	0x04, 0x17
        /*001a*/ 	.short	(.L_25 - .L_24)
.L_24:
        /*001c*/ 	.word	0x00000000
        /*0020*/ 	.short	0x0002
        /*0022*/ 	.short	0x0010
        /*0024*/ 	.byte	0x00, 0xf5, 0x21, 0x00


	//----- nvinfo : EIATTR_KPARAM_INFO
	.align		4
.L_25:
        /*0028*/ 	.byte	0x04, 0x17
        /*002a*/ 	.short	(.L_27 - .L_26)
.L_26:
        /*002c*/ 	.word	0x00000000
        /*0030*/ 	.short	0x0001
        /*0032*/ 	.short	0x0008
        /*0034*/ 	.byte	0x00, 0xf5, 0x21, 0x00


	//----- nvinfo : EIATTR_KPARAM_INFO
	.align		4
.L_27:
        /*0038*/ 	.byte	0x04, 0x17
        /*003a*/ 	.short	(.L_29 - .L_28)
.L_28:
        /*003c*/ 	.word	0x00000000
        /*0040*/ 	.short	0x0000
        /*0042*/ 	.short	0x0000
        /*0044*/ 	.byte	0x00, 0xf5, 0x21, 0x00


	//----- nvinfo : EIATTR_SPARSE_MMA_MASK
	.align		4
.L_29:
        /*0048*/ 	.byte	0x03, 0x50
        /*004a*/ 	.short	0x0000


	//----- nvinfo : EIATTR_MAXREG_COUNT
	.align		4
        /*004c*/ 	.byte	0x03, 0x1b
        /*004e*/ 	.short	0x00ff


	//----- nvinfo : EIATTR_MERCURY_ISA_VERSION
	.align		4
        /*0050*/ 	.byte	0x03, 0x5f
        /*0052*/ 	.short	0x0101


	//----- nvinfo : EIATTR_VRC_CTA_INIT_COUNT
	.align		4
        /*0054*/ 	.byte	0x02, 0x4a
	.zero		1
	.zero		1


	//----- nvinfo : EIATTR_EXIT_INSTR_OFFSETS
	.align		4
        /*0058*/ 	.byte	0x04, 0x1c
        /*005a*/ 	.short	(.L_31 - .L_30)


	//   ....[0]....
.L_30:
        /*005c*/ 	.word	0x00000590


	//   ....[1]....
        /*0060*/ 	.word	0x000005e0


	//   ....[2]....
        /*0064*/ 	.word	0x00001520


	//----- nvinfo : EIATTR_CRS_STACK_SIZE
	.align		4
.L_31:
        /*0068*/ 	.byte	0x04, 0x1e
        /*006a*/ 	.short	(.L_33 - .L_32)
.L_32:
        /*006c*/ 	.word	0x00000000


	//----- nvinfo : EIATTR_CBANK_PARAM_SIZE
	.align		4
.L_33:
        /*0070*/ 	.byte	0x03, 0x19
        /*0072*/ 	.short	0x0020


	//----- nvinfo : EIATTR_PARAM_CBANK
	.align		4
        /*0074*/ 	.byte	0x04, 0x0a
        /*0076*/ 	.short	(.L_35 - .L_34)
	.align		4
.L_34:
        /*0078*/ 	.word	index@(.nv.constant0._Z8CheckR_EPcPiS0_Pl)
        /*007c*/ 	.short	0x0380
        /*007e*/ 	.short	0x0020


	//----- nvinfo : EIATTR_SW_WAR
	.align		4
.L_35:
        /*0080*/ 	.byte	0x04, 0x36
        /*0082*/ 	.short	(.L_37 - .L_36)
.L_36:
        /*0084*/ 	.word	0x00000008
.L_37:


//--------------------- .nv.info._Z8CheckR_DPcPiS0_Pl --------------------------
	.section	.nv.info._Z8CheckR_DPcPiS0_Pl,"",@"SHT_CUDA_INFO"
	.sectionflags	@""
	.align	4


	//----- nvinfo : EIATTR_CUDA_API_VERSION
	.align		4
        /*0000*/ 	.byte	0x04, 0x37
        /*0002*/ 	.short	(.L_39 - .L_38)
.L_38:
        /*0004*/ 	.word	0x00000082


	//----- nvinfo : EIATTR_KPARAM_INFO
	.align		4
.L_39:
        /*0008*/ 	.byte	0x04, 0x17
        /*000a*/ 	.short	(.L_41 - .L_40)
.L_40:
        /*000c*/ 	.word	0x00000000
        /*0010*/ 	.short	0x0003
        /*0012*/ 	.short	0x0018
        /*0014*/ 	.byte	0x00, 0xf5, 0x21, 0x00


	//----- nvinfo : EIATTR_KPARAM_INFO
	.align		4
.L_41:
        /*0018*/ 	.byte	0x04, 0x17
        /*001a*/ 	.short	(.L_43 - .L_42)
.L_42:
        /*001c*/ 	.word	0x00000000
        /*0020*/ 	.short	0x0002
        /*0022*/ 	.short	0x0010
        /*0024*/ 	.byte	0x00, 0xf5, 0x21, 0x00


	//----- nvinfo : EIATTR_KPARAM_INFO
	.align		4
.L_43:
        /*0028*/ 	.byte	0x04, 0x17
        /*002a*/ 	.short	(.L_45 - .L_44)
.L_44:
        /*002c*/ 	.word	0x00000000
        /*0030*/ 	.short	0x0001
        /*0032*/ 	.short	0x0008
        /*0034*/ 	.byte	0x00, 0xf5, 0x21, 0x00


	//----- nvinfo : EIATTR_KPARAM_INFO
	.align		4
.L_45:
        /*0038*/ 	.byte	0x04, 0x17
        /*003a*/ 	.short	(.L_47 - .L_46)
.L_46:
        /*003c*/ 	.word	0x00000000
        /*0040*/ 	.short	0x0000
        /*0042*/ 	.short	0x0000
        /*0044*/ 	.byte	0x00, 0xf5, 0x21, 0x00


	//----- nvinfo : EIATTR_SPARSE_MMA_MASK
	.align		4
.L_47:
        /*0048*/ 	.byte	0x03, 0x50
        /*004a*/ 	.short	0x0000


	//----- nvinfo : EIATTR_MAXREG_COUNT
	.align		4
        /*004c*/ 	.byte	0x03, 0x1b
        /*004e*/ 	.short	0x00ff


	//----- nvinfo : EIATTR_MERCURY_ISA_VERSION
	.align		4
        /*0050*/ 	.byte	0x03, 0x5f
        /*0052*/ 	.short	0x0101


	//----- nvinfo : EIATTR_VRC_CTA_INIT_COUNT
	.align		4
        /*0054*/ 	.byte	0x02, 0x4a
	.zero		1
	.zero		1


	//----- nvinfo : EIATTR_EXIT_INSTR_OFFSETS
	.align		4
        /*0058*/ 	.byte	0x04, 0x1c
        /*005a*/ 	.short	(.L_49 - .L_48)


	//   ....[0]....
.L_48:
        /*005c*/ 	.word	0x00000590


	//   ....[1]....
        /*0060*/ 	.word	0x000005e0


	//   ....[2]....
        /*0064*/ 	.word	0x000014d0


	//----- nvinfo : EIATTR_CRS_STACK_SIZE
	.align		4
.L_49:
        /*0068*/ 	.byte	0x04, 0x1e
        /*006a*/ 	.short	(.L_51 - .L_50)
.L_50:
        /*006c*/ 	.word	0x00000000


	//----- nvinfo : EIATTR_CBANK_PARAM_SIZE
	.align		4
.L_51:
        /*0070*/ 	.byte	0x03, 0x19
        /*0072*/ 	.short	0x0020


	//----- nvinfo : EIATTR_PARAM_CBANK
	.align		4
        /*0074*/ 	.byte	0x04, 0x0a
        /*0076*/ 	.short	(.L_53 - .L_52)
	.align		4
.L_52:
        /*0078*/ 	.word	index@(.nv.constant0._Z8CheckR_DPcPiS0_Pl)
        /*007c*/ 	.short	0x0380
        /*007e*/ 	.short	0x0020


	//----- nvinfo : EIATTR_SW_WAR
	.align		4
.L_53:
        /*0080*/ 	.byte	0x04, 0x36
        /*0082*/ 	.short	(.L_55 - .L_54)
.L_54:
        /*0084*/ 	.word	0x00000008
.L_55:


//--------------------- .nv.callgraph             --------------------------
	.section	.nv.callgraph,"",@"SHT_CUDA_CALLGRAPH"
	.align	4
	.sectionentsize	8
	.align		4
        /*0000*/ 	.word	0x00000000
	.align		4
        /*0004*/ 	.word	0xffffffff
	.align		4
        /*0008*/ 	.word	0x00000000
	.align		4
        /*000c*/ 	.word	0xfffffffe
	.align		4
        /*0010*/ 	.word	0x00000000
	.align		4
        /*0014*/ 	.word	0xfffffffd
	.align		4
        /*0018*/ 	.word	0x00000000
	.align		4
        /*001c*/ 	.word	0xfffffffc


//--------------------- .text._Z8CheckR_EPcPiS0_Pl --------------------------
	.section	.text._Z8CheckR_EPcPiS0_Pl,"ax",@progbits
	.align	128
        .global         _Z8CheckR_EPcPiS0_Pl
        .type           _Z8CheckR_EPcPiS0_Pl,@function
        .size           _Z8CheckR_EPcPiS0_Pl,(.L_x_49 - _Z8CheckR_EPcPiS0_Pl)
        .other          _Z8CheckR_EPcPiS0_Pl,@"STO_CUDA_ENTRY STV_DEFAULT"
_Z8CheckR_EPcPiS0_Pl:
.text._Z8CheckR_EPcPiS0_Pl:
[----:B------:R-:W-:Y:S08]  /*0000*/  LDC R1, c[0x0][0x37c] ;  /* 0x0000df00ff017b82 */ /* 0x000ff00000000800 */
[----:B------:R-:W0:Y:S01]  /*0010*/  LDC.64 R4, c[0x0][0x390] ;  /* 0x0000e400ff047b82 */ /* 0x000e220000000a00 */
[----:B------:R-:W0:Y:S01]  /*0020*/  LDCU.64 UR8, c[0x0][0x358] ;  /* 0x00006b00ff0877ac */ /* 0x000e220008000a00 */
[----:B------:R-:W1:Y:S06]  /*0030*/  S2R R3, SR_CTAID.X ;  /* 0x0000000000037919 */ /* 0x000e6c0000002500 */
[----:B------:R-:W1:Y:S01]  /*0040*/  LDC.64 R6, c[0x0][0x398] ;  /* 0x0000e600ff067b82 */ /* 0x000e620000000a00 */
[----:B0-----:R-:W2:Y:S04]  /*0050*/  LDG.E R0, desc[UR8][R4.64+0x4] ;  /* 0x0000040804007981 */ /* 0x001ea8000c1e1900 */
[----:B------:R-:W3:Y:S04]  /*0060*/  LDG.E R2, desc[UR8][R4.64] ;  /* 0x0000000804027981 */ /* 0x000ee8000c1e1900 */
[----:B------:R0:W5:Y:S01]  /*0070*/  LDG.E R8, desc[UR8][R4.64+0x8] ;  /* 0x0000080804087981 */ /* 0x000162000c1e1900 */
[----:B-1----:R-:W-:-:S06]  /*0080*/  IMAD.WIDE.U32 R6, R3, 0x8, R6 ;  /* 0x0000000803067825 */ /* 0x002fcc00078e0006 */
[----:B------:R-:W4:Y:S01]  /*0090*/  LDG.E.64 R6, desc[UR8][R6.64] ;  /* 0x0000000806067981 */ /* 0x000f22000c1e1b00 */
[----:B--2---:R-:W-:-:S13]  /*00a0*/  R2UR UR7, R0 ;  /* 0x00000000000772ca */ /* 0x004fda00000e0000 */
[----:B---3--:R-:W-:-:S05]  /*00b0*/  IMAD R9, R2, UR7, RZ ;  /* 0x0000000702097c24 */ /* 0x008fca000f8e02ff */
[----:B------:R-:W-:-:S04]  /*00c0*/  SHF.R.S32.HI R11, RZ, 0x1f, R9 ;  /* 0x0000001fff0b7819 */ /* 0x000fc80000011409 */
[----:B----4-:R-:W-:-:S04]  /*00d0*/  LOP3.LUT R0, R7, R11, RZ, 0xfc, !PT ;  /* 0x0000000b07007212 */ /* 0x010fc800078efcff */
[----:B------:R-:W-:Y:S01]  /*00e0*/  ISETP.NE.U32.AND P0, PT, R0, RZ, PT ;  /* 0x000000ff0000720c */ /* 0x000fe20003f05070 */
[----:B------:R-:W-:-:S05]  /*00f0*/  IMAD.U32 R3, RZ, RZ, UR7 ;  /* 0x00000007ff037e24 */ /* 0x000fca000f8e00ff */
[----:B------:R-:W-:-:S07]  /*0100*/  SHF.R.S32.HI R3, RZ, 0x1f, R3 ;  /* 0x0000001fff037819 */ /* 0x000fce0000011403 */
[----:B0-----:R-:W-:Y:S05]  /*0110*/  @P0 BRA `(.L_x_0) ;  /* 0x00000000004c0947 */ /* 0x001fea0003800000 */
[----:B------:R-:W0:Y:S01]  /*0120*/  I2F.U32.RP R0, R9 ;  /* 0x0000000900007306 */ /* 0x000e220000209000 */
[----:B------:R-:W-:Y:S01]  /*0130*/  IMAD.MOV R11, RZ, RZ, -R9 ;  /* 0x000000ffff0b7224 */ /* 0x000fe200078e0a09 */
[----:B------:R-:W-:-:S06]  /*0140*/  ISETP.NE.U32.AND P2, PT, R9, RZ, PT ;  /* 0x000000ff0900720c */ /* 0x000fcc0003f45070 */
[----:B0-----:R-:W0:Y:S02]  /*0150*/  MUFU.RCP R0, R0 ;  /* 0x0000000000007308 */ /* 0x001e240000001000 */
[----:B0-----:R-:W-:-:S06]  /*0160*/  VIADD R4, R0, 0xffffffe ;  /* 0x0ffffffe00047836 */ /* 0x001fcc0000000000 */
[----:B------:R0:W1:Y:S02]  /*0170*/  F2I.FTZ.U32.TRUNC.NTZ R5, R4 ;  /* 0x0000000400057305 */ /* 0x000064000021f000 */
[----:B0-----:R-:W-:Y:S02]  /*0180*/  IMAD.MOV.U32 R4, RZ, RZ, RZ ;  /* 0x000000ffff047224 */ /* 0x001fe400078e00ff */
[----:B-1----:R-:W-:-:S04]  /*0190*/  IMAD R11, R11, R5, RZ ;  /* 0x000000050b0b7224 */ /* 0x002fc800078e02ff */
[----:B------:R-:W-:-:S06]  /*01a0*/  IMAD.HI.U32 R5, R5, R11, R4 ;  /* 0x0000000b05057227 */ /* 0x000fcc00078e0004 */
[----:B------:R-:W-:-:S04]  /*01b0*/  IMAD.HI.U32 R0, R5, R6, RZ ;  /* 0x0000000605007227 */ /* 0x000fc800078e00ff */
[----:B------:R-:W-:-:S04]  /*01c0*/  IMAD.MOV R10, RZ, RZ, -R0 ;  /* 0x000000ffff0a7224 */ /* 0x000fc800078e0a00 */
[----:B------:R-:W-:-:S05]  /*01d0*/  IMAD R10, R9, R10, R6 ;  /* 0x0000000a090a7224 */ /* 0x000fca00078e0206 */
[----:B------:R-:W-:-:S13]  /*01e0*/  ISETP.GE.U32.AND P0, PT, R10, R9, PT ;  /* 0x000000090a00720c */ /* 0x000fda0003f06070 */
[----:B------:R-:W-:Y:S02]  /*01f0*/  @P0 IMAD.IADD R10, R10, 0x1, -R9 ;  /* 0x000000010a0a0824 */ /* 0x000fe400078e0a09 */
[----:B------:R-:W-:-:S03]  /*0200*/  @P0 VIADD R0, R0, 0x1 ;  /* 0x0000000100000836 */ /* 0x000fc60000000000 */
[----:B------:R-:W-:-:S13]  /*0210*/  ISETP.GE.U32.AND P1, PT, R10, R9, PT ;  /* 0x000000090a00720c */ /* 0x000fda0003f26070 */
[----:B------:R-:W-:Y:S01]  /*0220*/  @P1 VIADD R0, R0, 0x1 ;  /* 0x0000000100001836 */ /* 0x000fe20000000000 */
[----:B------:R-:W-:Y:S01]  /*0230*/  @!P2 LOP3.LUT R0, RZ, R9, RZ, 0x33, !PT ;  /* 0x00000009ff00a212 */ /* 0x000fe200078e33ff */
[----:B------:R-:W-:Y:S06]  /*0240*/  BRA `(.L_x_1) ;  /* 0x0000000000147947 */ /* 0x000fec0003800000 */
.L_x_0:
[----:B------:R-:W-:Y:S01]  /*0250*/  IMAD.MOV.U32 R13, RZ, RZ, R6 ;  /* 0x000000ffff0d7224 */ /* 0x000fe200078e0006 */
[----:B------:R-:W-:Y:S01]  /*0260*/  MOV R10, 0x290 ;  /* 0x00000290000a7802 */ /* 0x000fe20000000f00 */
[----:B------:R-:W-:-:S07]  /*0270*/  IMAD.MOV.U32 R12, RZ, RZ, R9 ;  /* 0x000000ffff0c7224 */ /* 0x000fce00078e0009 */
[----:B-----5:R-:W-:Y:S05]  /*0280*/  CALL.REL.NOINC `($__internal_0_$__cuda_sm20_div_s64) ;  /* 0x0000001000a87944 */ /* 0x020fea0003c00000 */
[----:B------:R-:W-:-:S07]  /*0290*/  IMAD.U32 R0, RZ, RZ, UR5 ;  /* 0x00000005ff007e24 */ /* 0x000fce000f8e00ff */
.L_x_1:
[----:B------:R-:W-:-:S05]  /*02a0*/  IMAD R9, R9, R0, RZ ;  /* 0x0000000009097224 */ /* 0x000fca00078e02ff */
[----:B------:R-:W-:Y:S02]  /*02b0*/  IADD3 R5, P0, PT, R6, -R9, RZ ;  /* 0x8000000906057210 */ /* 0x000fe40007f1e0ff */
[----:B------:R-:W-:Y:S02]  /*02c0*/  SHF.R.S32.HI R4, RZ, 0x1f, R9 ;  /* 0x0000001fff047819 */ /* 0x000fe40000011409 */
[----:B------:R-:W-:-:S03]  /*02d0*/  R2UR UR6, R5 ;  /* 0x00000000050672ca */ /* 0x000fc600000e0000 */
[----:B------:R-:W-:-:S05]  /*02e0*/  IMAD.X R7, R7, 0x1, ~R4, P0 ;  /* 0x0000000107077824 */ /* 0x000fca00000e0e04 */
[----:B------:R-:W-:-:S04]  /*02f0*/  LOP3.LUT R4, R7, R3, RZ, 0xfc, !PT ;  /* 0x0000000307047212 */ /* 0x000fc800078efcff */
[----:B------:R-:W-:-:S13]  /*0300*/  ISETP.NE.U32.AND P0, PT, R4, RZ, PT ;  /* 0x000000ff0400720c */ /* 0x000fda0003f05070 */
[----:B------:R-:W-:Y:S05]  /*0310*/  @P0 BRA `(.L_x_2) ;  /* 0x0000000000680947 */ /* 0x000fea0003800000 */
[----:B------:R-:W0:Y:S01]  /*0320*/  I2F.U32.RP R3, UR7 ;  /* 0x0000000700037d06 */ /* 0x000e220008209000 */
[----:B------:R-:W-:Y:S01]  /*0330*/  IMAD R7, RZ, RZ, -UR7 ;  /* 0x80000007ff077e24 */ /* 0x000fe2000f8e02ff */
[----:B------:R-:W-:Y:S01]  /*0340*/  UISETP.NE.U32.AND UP2, UPT, UR7, URZ, UPT ;  /* 0x000000ff0700728c */ /* 0x000fe2000bf45070 */
[----:B------:R-:W-:-:S05]  /*0350*/  IMAD.U32 R10, RZ, RZ, UR6 ;  /* 0x00000006ff0a7e24 */ /* 0x000fca000f8e00ff */
[----:B0-----:R-:W0:Y:S02]  /*0360*/  MUFU.RCP R3, R3 ;  /* 0x0000000300037308 */ /* 0x001e240000001000 */
[----:B0-----:R-:W-:-:S06]  /*0370*/  VIADD R4, R3, 0xffffffe ;  /* 0x0ffffffe03047836 */ /* 0x001fcc0000000000 */
[----:B------:R0:W1:Y:S02]  /*0380*/  F2I.FTZ.U32.TRUNC.NTZ R5, R4 ;  /* 0x0000000400057305 */ /* 0x000064000021f000 */
[----:B0-----:R-:W-:-:S05]  /*0390*/  IMAD.MOV.U32 R4, RZ, RZ, RZ ;  /* 0x000000ffff047224 */ /* 0x001fca00078e00ff */
[----:B------:R-:W-:Y:S01]  /*03a0*/  R2UR UR4, R4 ;  /* 0x00000000040472ca */ /* 0x000fe200000e0000 */
[----:B-1----:R-:W-:Y:S01]  /*03b0*/  IMAD R7, R7, R5, RZ ;  /* 0x0000000507077224 */ /* 0x002fe200078e02ff */
[----:B------:R-:W-:-:S13]  /*03c0*/  R2UR UR5, R5 ;  /* 0x00000000050572ca */ /* 0x000fda00000e0000 */
[----:B------:R-:W-:-:S05]  /*03d0*/  IMAD.HI.U32 R7, R5, R7, UR4 ;  /* 0x0000000405077e27 */ /* 0x000fca000f8e0007 */
[----:B------:R-:W-:-:S13]  /*03e0*/  R2UR UR4, R7 ;  /* 0x00000000070472ca */ /* 0x000fda00000e0000 */
[----:B------:R-:W-:-:S06]  /*03f0*/  UIMAD.WIDE.U32 UR4, UR4, UR6, URZ ;  /* 0x00000006040472a5 */ /* 0x000fcc000f8e00ff */
[----:B------:R-:W-:-:S04]  /*0400*/  IMAD R3, RZ, RZ, -UR5 ;  /* 0x80000005ff037e24 */ /* 0x000fc8000f8e02ff */
[----:B------:R-:W-:-:S05]  /*0410*/  IMAD R3, R3, UR7, R10 ;  /* 0x0000000703037c24 */ /* 0x000fca000f8e020a */
[----:B------:R-:W-:-:S13]  /*0420*/  ISETP.GE.U32.AND P0, PT, R3, UR7, PT ;  /* 0x0000000703007c0c */ /* 0x000fda000bf06070 */
[----:B------:R-:W-:Y:S01]  /*0430*/  VOTEU.ANY UP0, P0 ;  /* 0x0000000000ff7886 */ /* 0x000fe20000000100 */
[----:B------:R-:W-:-:S04]  /*0440*/  PLOP3.LUT P0, PT, PT, PT, UP0, 0x80, 0x8 ;  /* 0x000000000008781c */ /* 0x000fc80003f0f008 */
[----:B------:R-:W-:-:S09]  /*0450*/  @UP0 UIADD3 UR5, UPT, UPT, UR5, 0x1, URZ ;  /* 0x0000000105050890 */ /* 0x000fd2000fffe0ff */
[----:B------:R-:W-:-:S05]  /*0460*/  @P0 VIADD R3, R3, -UR7 ;  /* 0x8000000703030c36 */ /* 0x000fca0008000000 */
[----:B------:R-:W-:-:S13]  /*0470*/  ISETP.GE.U32.AND P0, PT, R3, UR7, PT ;  /* 0x0000000703007c0c */ /* 0x000fda000bf06070 */
[----:B------:R-:W-:-:S05]  /*0480*/  VOTEU.ANY UP1, P0 ;  /* 0x0000000000ff7886 */ /* 0x000fca0000020100 */
[----:B------:R-:W-:Y:S02]  /*0490*/  @UP1 UIADD3 UR5, UPT, UPT, UR5, 0x1, URZ ;  /* 0x0000000105051890 */ /* 0x000fe4000fffe0ff */
[----:B------:R-:W-:Y:S01]  /*04a0*/  @!UP2 ULOP3.LUT UR5, URZ, UR7, URZ, 0x33, !UPT ;  /* 0x00000007ff05a292 */ /* 0x000fe2000f8e33ff */
[----:B------:R-:W-:Y:S11]  /*04b0*/  BRA `(.L_x_3) ;  /* 0x0000000000147947 */ /* 0x000ff60003800000 */
.L_x_2:
[----:B------:R-:W-:Y:S01]  /*04c0*/  IMAD.MOV.U32 R11, RZ, RZ, R3 ;  /* 0x000000ffff0b7224 */ /* 0x000fe200078e0003 */
[----:B------:R-:W-:Y:S01]  /*04d0*/  MOV R10, 0x510 ;  /* 0x00000510000a7802 */ /* 0x000fe20000000f00 */
[----:B------:R-:W-:Y:S02]  /*04e0*/  IMAD.U32 R13, RZ, RZ, UR6 ;  /* 0x00000006ff0d7e24 */ /* 0x000fe4000f8e00ff */
[----:B------:R-:W-:-:S07]  /*04f0*/  IMAD.U32 R12, RZ, RZ, UR7 ;  /* 0x00000007ff0c7e24 */ /* 0x000fce000f8e00ff */
[----:B-----5:R-:W-:Y:S05]  /*0500*/  CALL.REL.NOINC `($__internal_0_$__cuda_sm20_div_s64) ;  /* 0x0000001000087944 */ /* 0x020fea0003c00000 */
.L_x_3:
[----:B------:R-:W0:Y:S02]  /*0510*/  LDC.64 R4, c[0x0][0x388] ;  /* 0x0000e200ff047b82 */ /* 0x000e240000000a00 */
[----:B0-----:R-:W2:Y:S01]  /*0520*/  LDG.E R4, desc[UR8][R4.64] ;  /* 0x0000000804047981 */ /* 0x001ea2000c1e1900 */
[----:B------:R-:W0:Y:S01]  /*0530*/  S2R R3, SR_TID.X ;  /* 0x0000000000037919 */ /* 0x000e220000002100 */
[----:B--2---:R-:W-:-:S13]  /*0540*/  R2UR UR10, R4 ;  /* 0x00000000040a72ca */ /* 0x004fda00000e0000 */
[----:B0-----:R-:W-:-:S04]  /*0550*/  VIADD R3, R3, -UR10 ;  /* 0x8000000a03037c36 */ /* 0x001fc80008000000 */
[----:B------:R-:W-:-:S05]  /*0560*/  IMAD.IADD R7, R3, 0x1, R0 ;  /* 0x0000000103077824 */ /* 0x000fca00078e0200 */
[----:B-----5:R-:W-:-:S04]  /*0570*/  ISETP.GE.AND P0, PT, R7, R8, PT ;  /* 0x000000080700720c */ /* 0x020fc80003f06270 */
[----:B------:R-:W-:-:S13]  /*0580*/  ISETP.LT.OR P0, PT, R7, RZ, P0 ;  /* 0x000000ff0700720c */ /* 0x000fda0000701670 */
[----:B------:R-:W-:Y:S05]  /*0590*/  @P0 EXIT ;  /* 0x000000000000094d */ /* 0x000fea0003800000 */
[----:B------:R-:W-:Y:S02]  /*05a0*/  UIADD3 UR4, UPT, UPT, -UR10, UR5, URZ ;  /* 0x000000050a047290 */ /* 0x000fe4000fffe1ff */
[----:B------:R-:W-:-:S04]  /*05b0*/  UIADD3 UR16, UPT, UPT, UR10, UR5, URZ ;  /* 0x000000050a107290 */ /* 0x000fc8000fffe0ff */
[----:B------:R-:W-:-:S06]  /*05c0*/  UISETP.GT.AND UP0, UPT, UR4, UR16, UPT ;  /* 0x000000100400728c */ /* 0x000fcc000bf04270 */
[----:B------:R-:W-:-:S13]  /*05d0*/  PLOP3.LUT P0, PT, PT, PT, UP0, 0x80, 0x8 ;  /* 0x000000000008781c */ /* 0x000fda0003f0f008 */
[----:B------:R-:W-:Y:S05]  /*05e0*/  @P0 EXIT ;  /* 0x000000000000094d */ /* 0x000fea0003800000 */
[----:B------:R-:W-:Y:S01]  /*05f0*/  IMAD.U32 R8, RZ, RZ, UR7 ;  /* 0x00000007ff087e24 */ /* 0x000fe2000f8e00ff */
[----:B------:R0:W1:Y:S01]  /*0600*/  I2F.F64 R16, R3 ;  /* 0x0000000300107312 */ /* 0x0000620000201c00 */
[----:B------:R-:W-:Y:S02]  /*0610*/  IMAD R12, RZ, RZ, -UR10 ;  /* 0x8000000aff0c7e24 */ /* 0x000fe4000f8e02ff */
[----:B------:R-:W-:Y:S02]  /*0620*/  IMAD R8, R8, UR5, RZ ;  /* 0x0000000508087c24 */ /* 0x000fe4000f8e02ff */
[----:B------:R-:W-:Y:S02]  /*0630*/  IMAD R4, R2, R7, RZ ;  /* 0x0000000702047224 */ /* 0x000fe400078e02ff */
[----:B------:R-:W-:Y:S01]  /*0640*/  IMAD.IADD R5, R9, 0x1, R8 ;  /* 0x0000000109057824 */ /* 0x000fe200078e0208 */
[----:B------:R-:W2:Y:S01]  /*0650*/  I2F.F64 R14, UR10 ;  /* 0x0000000a000e7d12 */ /* 0x000ea20008201c00 */
[----:B------:R-:W-:Y:S01]  /*0660*/  IADD3 R9, PT, PT, R6, -R8, -R9 ;  /* 0x8000000806097210 */ /* 0x000fe20007ffe809 */
[----:B------:R-:W-:-:S02]  /*0670*/  IMAD R7, R2, R0, UR5 ;  /* 0x0000000502077e24 */ /* 0x000fc4000f8e0200 */
[----:B------:R-:W-:Y:S02]  /*0680*/  IADD3 R36, PT, PT, -R5, UR10, R6 ;  /* 0x0000000a05247c10 */ /* 0x000fe4000fffe106 */
[C---:B------:R-:W-:Y:S01]  /*0690*/  IADD3 R5, PT, PT, R6.reuse, -UR10, -R5 ;  /* 0x8000000a06057c10 */ /* 0x040fe2000fffe805 */
[C---:B------:R-:W-:Y:S01]  /*06a0*/  VIADD R8, R9.reuse, -UR10 ;  /* 0x8000000a09087c36 */ /* 0x040fe20008000000 */
[----:B------:R-:W3:Y:S01]  /*06b0*/  I2F.F64 R12, R12 ;  /* 0x0000000c000c7312 */ /* 0x000ee20000201c00 */
[----:B------:R-:W-:Y:S02]  /*06c0*/  VIADD R6, R6, -UR10 ;  /* 0x8000000a06067c36 */ /* 0x000fe40008000000 */
[----:B------:R-:W-:Y:S02]  /*06d0*/  IMAD.IADD R7, R4, 0x1, -R7 ;  /* 0x0000000104077824 */ /* 0x000fe400078e0a07 */
[----:B------:R-:W-:Y:S02]  /*06e0*/  VIADD R9, R9, UR10 ;  /* 0x0000000a09097c36 */ /* 0x000fe40008000000 */
[----:B012---:R-:W-:-:S07]  /*06f0*/  VIADD R36, R36, 0x1 ;  /* 0x0000000124247836 */ /* 0x007fce0000000000 */
.L_x_21:
[----:B------:R-:W-:-:S04]  /*0700*/  ISETP.LE.AND P0, PT, R2, UR4, PT ;  /* 0x0000000402007c0c */ /* 0x000fc8000bf03270 */
[----:B------:R-:W-:-:S04]  /*0710*/  ISETP.GT.OR P0, PT, RZ, UR4, P0 ;  /* 0x00000004ff007c0c */ /* 0x000fc80008704670 */
[----:B------:R-:W-:-:S13]  /*0720*/  ISETP.GT.OR P0, PT, R8, R9, P0 ;  /* 0x000000090800720c */ /* 0x000fda0000704670 */
[----:B01----:R-:W-:Y:S05]  /*0730*/  @P0 BRA `(.L_x_4) ;  /* 0x0000000c00680947 */ /* 0x003fea0003800000 */
[----:B------:R-:W-:Y:S01]  /*0740*/  UIADD3 UR17, UPT, UPT, UR4, -UR5, URZ ;  /* 0x8000000504117290 */ /* 0x000fe2000fffe0ff */
[----:B------:R-:W-:-:S04]  /*0750*/  ISETP.GE.AND P0, PT, R8, UR7, PT ;  /* 0x0000000708007c0c */ /* 0x000fc8000bf06270 */
[----:B------:R-:W-:-:S04]  /*0760*/  ISETP.LT.OR P0, PT, R8, RZ, P0 ;  /* 0x000000ff0800720c */ /* 0x000fc80000701670 */
[----:B------:R-:W0:Y:S09]  /*0770*/  I2F.F64 R10, UR17 ;  /* 0x00000011000a7d12 */ /* 0x000e320008201c00 */
[----:B------:R-:W-:Y:S05]  /*0780*/  @P0 BRA `(.L_x_5) ;  /* 0x0000000000f80947 */ /* 0x000fea0003800000 */
[----:B------:R-:W-:Y:S01]  /*0790*/  DADD R18, -RZ, |R16| ;  /* 0x00000000ff127229 */ /* 0x000fe20000000510 */
[----:B------:R-:W-:Y:S01]  /*07a0*/  IMAD.U32 R0, RZ, RZ, UR17 ;  /* 0x00000011ff007e24 */ /* 0x000fe2000f8e00ff */
[----:B------:R-:W-:Y:S01]  /*07b0*/  BSSY.RECONVERGENT B0, `(.L_x_6) ;  /* 0x000000b000007945 */ /* 0x000fe20003800200 */
[----:B------:R-:W-:Y:S01]  /*07c0*/  ISETP.NE.AND P2, PT, RZ, UR17, PT ;  /* 0x00000011ff007c0c */ /* 0x000fe2000bf45270 */
[----:B------:R-:W-:Y:S02]  /*07d0*/  UISETP.NE.AND UP0, UPT, UR10, -0x1, UPT ;  /* 0xffffffff0a00788c */ /* 0x000fe4000bf05270 */
[----:B------:R-:W-:Y:S01]  /*07e0*/  ISETP.NE.AND P1, PT, RZ, UR10, PT ;  /* 0x0000000aff007c0c */ /* 0x000fe2000bf25270 */
[----:B------:R-:W-:Y:S01]  /*07f0*/  UISETP.NE.AND UP1, UPT, UR10, 0x1, UPT ;  /* 0x000000010a00788c */ /* 0x000fe2000bf25270 */
[----:B------:R-:W-:Y:S02]  /*0800*/  ISETP.NE.AND P3, PT, R0, 0x1, PT ;  /* 0x000000010000780c */ /* 0x000fe40003f65270 */
[C---:B------:R-:W-:Y:S01]  /*0810*/  ISETP.NE.AND P5, PT, R3.reuse, 0x1, PT ;  /* 0x000000010300780c */ /* 0x040fe20003fa5270 */
[----:B------:R-:W-:Y:S01]  /*0820*/  IMAD.MOV.U32 R41, RZ, RZ, R19 ;  /* 0x000000ffff297224 */ /* 0x000fe200078e0013 */
[----:B------:R-:W-:-:S02]  /*0830*/  ISETP.NE.AND P4, PT, R3, RZ, PT ;  /* 0x000000ff0300720c */ /* 0x000fc40003f85270 */
[----:B------:R-:W-:-:S11]  /*0840*/  MOV R0, 0x860 ;  /* 0x0000086000007802 */ /* 0x000fd60000000f00 */
[----:B0--3--:R-:W-:Y:S05]  /*0850*/  CALL.REL.NOINC `($_Z8CheckR_EPcPiS0_Pl$__internal_accurate_pow) ;  /* 0x0000001000687944 */ /* 0x009fea0003c00000 */
[----:B------:R-:W-:Y:S05]  /*0860*/  BSYNC.RECONVERGENT B0 ;  /* 0x0000000000007941 */ /* 0x000fea0003800200 */
.L_x_6:
[----:B------:R-:W-:Y:S01]  /*0870*/  DADD R40, -RZ, |R12| ;  /* 0x00000000ff287229 */ /* 0x000fe2000000050c */
[----:B------:R-:W-:Y:S01]  /*0880*/  FSEL R34, R18, RZ, P4 ;  /* 0x000000ff12227208 */ /* 0x000fe20002000000 */
[----:B------:R-:W-:Y:S01]  /*0890*/  BSSY.RECONVERGENT B0, `(.L_x_7) ;  /* 0x0000007000007945 */ /* 0x000fe20003800200 */
[----:B------:R-:W-:Y:S02]  /*08a0*/  FSEL R22, R22, RZ, P4 ;  /* 0x000000ff16167208 */ /* 0x000fe40002000000 */
[----:B------:R-:W-:Y:S02]  /*08b0*/  FSEL R34, R34, RZ, P5 ;  /* 0x000000ff22227208 */ /* 0x000fe40002800000 */
[----:B------:R-:W-:Y:S02]  /*08c0*/  FSEL R35, R22, 1.875, P5 ;  /* 0x3ff0000016237808 */ /* 0x000fe40002800000 */
[----:B------:R-:W-:Y:S01]  /*08d0*/  MOV R0, 0x900 ;  /* 0x0000090000007802 */ /* 0x000fe20000000f00 */
[----:B------:R-:W-:-:S07]  /*08e0*/  IMAD.MOV.U32 R18, RZ, RZ, R40 ;  /* 0x000000ffff127224 */ /* 0x000fce00078e0028 */
[----:B------:R-:W-:Y:S05]  /*08f0*/  CALL.REL.NOINC `($_Z8CheckR_EPcPiS0_Pl$__internal_accurate_pow) ;  /* 0x0000001000407944 */ /* 0x000fea0003c00000 */
[----:B------:R-:W-:Y:S05]  /*0900*/  BSYNC.RECONVERGENT B0 ;  /* 0x0000000000007941 */ /* 0x000fea0003800200 */
.L_x_7:
[----:B------:R-:W-:Y:S01]  /*0910*/  FSEL R18, R18, RZ, P1 ;  /* 0x000000ff12127208 */ /* 0x000fe20000800000 */
[----:B------:R-:W-:Y:S01]  /*0920*/  DADD R40, -RZ, |R10| ;  /* 0x00000000ff287229 */ /* 0x000fe2000000050a */
[----:B------:R-:W-:Y:S01]  /*0930*/  FSEL R22, R22, RZ, P1 ;  /* 0x000000ff16167208 */ /* 0x000fe20000800000 */
[----:B------:R-:W-:Y:S01]  /*0940*/  BSSY.RECONVERGENT B0, `(.L_x_8) ;  /* 0x0000009000007945 */ /* 0x000fe20003800200 */
[----:B------:R-:W-:Y:S02]  /*0950*/  PLOP3.LUT P0, PT, PT, PT, UP0, 0x40, 0x4 ;  /* 0x000000000004781c */ /* 0x000fe40003f0e808 */
[----:B------:R-:W-:Y:S02]  /*0960*/  PLOP3.LUT P4, PT, PT, PT, UP0, 0x40, 0x4 ;  /* 0x000000000004781c */ /* 0x000fe40003f8e808 */
[----:B------:R-:W-:Y:S02]  /*0970*/  FSEL R18, R18, RZ, !P0 ;  /* 0x000000ff12127208 */ /* 0x000fe40004000000 */
[----:B------:R-:W-:-:S02]  /*0980*/  FSEL R19, R22, 1.875, !P4 ;  /* 0x3ff0000016137808 */ /* 0x000fc40006000000 */
[----:B------:R-:W-:-:S04]  /*0990*/  MOV R0, 0x9d0 ;  /* 0x000009d000007802 */ /* 0x000fc80000000f00 */
[----:B------:R-:W-:Y:S01]  /*09a0*/  DADD R34, R34, R18 ;  /* 0x0000000022227229 */ /* 0x000fe20000000012 */
[----:B------:R-:W-:-:S10]  /*09b0*/  IMAD.MOV.U32 R18, RZ, RZ, R40 ;  /* 0x000000ffff127224 */ /* 0x000fd400078e0028 */
[----:B------:R-:W-:Y:S05]  /*09c0*/  CALL.REL.NOINC `($_Z8CheckR_EPcPiS0_Pl$__internal_accurate_pow) ;  /* 0x00000010000c7944 */ /* 0x000fea0003c00000 */
[----:B------:R-:W-:Y:S05]  /*09d0*/  BSYNC.RECONVERGENT B0 ;  /* 0x0000000000007941 */ /* 0x000fea0003800200 */
.L_x_8:
[----:B------:R-:W-:Y:S01]  /*09e0*/  FSEL R18, R18, RZ, P2 ;  /* 0x000000ff12127208 */ /* 0x000fe20001000000 */
[----:B------:R-:W-:Y:S01]  /*09f0*/  DADD R40, -RZ, |R14| ;  /* 0x00000000ff287229 */ /* 0x000fe2000000050e */
[----:B------:R-:W-:Y:S01]  /*0a00*/  FSEL R22, R22, RZ, P2 ;  /* 0x000000ff16167208 */ /* 0x000fe20001000000 */
[----:B------:R-:W-:Y:S01]  /*0a10*/  BSSY.RECONVERGENT B0, `(.L_x_9) ;  /* 0x0000007000007945 */ /* 0x000fe20003800200 */
[----:B------:R-:W-:Y:S02]  /*0a20*/  FSEL R18, R18, RZ, P3 ;  /* 0x000000ff12127208 */ /* 0x000fe40001800000 */
[----:B------:R-:W-:Y:S02]  /*0a30*/  FSEL R19, R22, 1.875, P3 ;  /* 0x3ff0000016137808 */ /* 0x000fe40001800000 */
[----:B------:R-:W-:-:S04]  /*0a40*/  MOV R0, 0xa80 ;  /* 0x00000a8000007802 */ /* 0x000fc80000000f00 */
[----:B------:R-:W-:Y:S01]  /*0a50*/  DADD R34, R34, R18 ;  /* 0x0000000022227229 */ /* 0x000fe20000000012 */
[----:B------:R-:W-:-:S10]  /*0a60*/  IMAD.MOV.U32 R18, RZ, RZ, R40 ;  /* 0x000000ffff127224 */ /* 0x000fd400078e0028 */
[----:B------:R-:W-:Y:S05]  /*0a70*/  CALL.REL.NOINC `($_Z8CheckR_EPcPiS0_Pl$__internal_accurate_pow) ;  /* 0x0000000c00e07944 */ /* 0x000fea0003c00000 */
[----:B------:R-:W-:Y:S05]  /*0a80*/  BSYNC.RECONVERGENT B0 ;  /* 0x0000000000007941 */ /* 0x000fea0003800200 */
.L_x_9:
[----:B------:R-:W-:Y:S01]  /*0a90*/  FSEL R18, R18, RZ, P1 ;  /* 0x000000ff12127208 */ /* 0x000fe20000800000 */
[----:B------:R-:W-:Y:S01]  /*0aa0*/  IMAD.MOV.U32 R0, RZ, RZ, 0x1 ;  /* 0x00000001ff007424 */ /* 0x000fe200078e00ff */
[----:B------:R-:W-:Y:S02]  /*0ab0*/  FSEL R22, R22, RZ, P1 ;  /* 0x000000ff16167208 */ /* 0x000fe40000800000 */
[----:B------:R-:W-:Y:S02]  /*0ac0*/  PLOP3.LUT P0, PT, PT, PT, UP1, 0x40, 0x4 ;  /* 0x000000000004781c */ /* 0x000fe40003f0e818 */
[----:B------:R-:W-:Y:S02]  /*0ad0*/  PLOP3.LUT P1, PT, PT, PT, UP1, 0x40, 0x4 ;  /* 0x000000000004781c */ /* 0x000fe40003f2e818 */
[----:B------:R-:W-:Y:S02]  /*0ae0*/  FSEL R18, R18, RZ, !P0 ;  /* 0x000000ff12127208 */ /* 0x000fe40004000000 */
[----:B------:R-:W-:-:S06]  /*0af0*/  FSEL R19, R22, 1.875, !P1 ;  /* 0x3ff0000016137808 */ /* 0x000fcc0004800000 */
[----:B------:R-:W-:-:S14]  /*0b00*/  DSETP.GTU.AND P0, PT, R34, R18, PT ;  /* 0x000000122200722a */ /* 0x000fdc0003f0c000 */
[----:B------:R-:W0:Y:S01]  /*0b10*/  @!P0 LDC.64 R20, c[0x0][0x380] ;  /* 0x0000e000ff148b82 */ /* 0x000e220000000a00 */
[----:B------:R-:W-:-:S04]  /*0b20*/  @!P0 VIADD R19, R4, UR4 ;  /* 0x0000000404138c36 */ /* 0x000fc80008000000 */
[----:B------:R-:W-:-:S05]  /*0b30*/  @!P0 IMAD R19, R19, UR7, R8 ;  /* 0x0000000713138c24 */ /* 0x000fca000f8e0208 */
[----:B0-----:R-:W-:-:S04]  /*0b40*/  @!P0 IADD3 R18, P1, PT, R19, R20, RZ ;  /* 0x0000001413128210 */ /* 0x001fc80007f3e0ff */
[----:B------:R-:W-:-:S05]  /*0b50*/  @!P0 LEA.HI.X.SX32 R19, R19, R21, 0x1, P1 ;  /* 0x0000001513138211 */ /* 0x000fca00008f0eff */
[----:B------:R1:W-:Y:S04]  /*0b60*/  @!P0 STG.E.U8 desc[UR8][R18.64], R0 ;  /* 0x0000000012008986 */ /* 0x0003e8000c101108 */
.L_x_5:
[----:B------:R-:W-:-:S09]  /*0b70*/  ULOP3.LUT UP0, URZ, UR10, 0x7fffffff, URZ, 0xc0, !UPT ;  /* 0x7fffffff0aff7892 */ /* 0x000fd2000f80c0ff */
[----:B------:R-:W-:Y:S05]  /*0b80*/  BRA.U !UP0, `(.L_x_4) ;  /* 0x0000000908547547 */ /* 0x000fea000b800000 */
[----:B------:R-:W-:Y:S01]  /*0b90*/  UIADD3 UR6, UPT, UPT, -UR10, 0x2, URZ ;  /* 0x000000020a067890 */ /* 0x000fe2000fffe1ff */
[----:B-1----:R-:W-:Y:S01]  /*0ba0*/  VIADD R19, R7, UR4 ;  /* 0x0000000407137c36 */ /* 0x002fe20008000000 */
[----:B------:R-:W-:Y:S01]  /*0bb0*/  UIADD3 UR11, UPT, UPT, UR10, -0x1, URZ ;  /* 0xffffffff0a0b7890 */ /* 0x000fe2000fffe0ff */
[----:B------:R-:W-:Y:S02]  /*0bc0*/  IMAD.MOV.U32 R37, RZ, RZ, R5 ;  /* 0x000000ffff257224 */ /* 0x000fe400078e0005 */
[----:B------:R-:W-:Y:S02]  /*0bd0*/  IMAD R38, R19, UR7, R6 ;  /* 0x0000000713267c24 */ /* 0x000fe4000f8e0206 */
[----:B------:R-:W-:Y:S02]  /*0be0*/  IMAD.U32 R39, RZ, RZ, UR6 ;  /* 0x00000006ff277e24 */ /* 0x000fe4000f8e00ff */
[----:B------:R-:W-:-:S07]  /*0bf0*/  IMAD.U32 R40, RZ, RZ, UR11 ;  /* 0x0000000bff287e24 */ /* 0x000fce000f8e00ff */
.L_x_20:
[----:B------:R-:W-:-:S05]  /*0c00*/  VIADD R0, R37, 0x1 ;  /* 0x0000000125007836 */ /* 0x000fca0000000000 */
[----:B------:R-:W-:-:S04]  /*0c10*/  ISETP.GE.AND P0, PT, R0, UR7, PT ;  /* 0x0000000700007c0c */ /* 0x000fc8000bf06270 */
[----:B------:R-:W-:-:S13]  /*0c20*/  ISETP.LT.OR P0, PT, R0, RZ, P0 ;  /* 0x000000ff0000720c */ /* 0x000fda0000701670 */
[----:B------:R-:W-:Y:S05]  /*0c30*/  @P0 BRA `(.L_x_10) ;  /* 0x0000000400000947 */ /* 0x000fea0003800000 */
[----:B------:R-:W-:Y:S01]  /*0c40*/  DADD R18, -RZ, |R16| ;  /* 0x00000000ff127229 */ /* 0x000fe20000000510 */
[----:B------:R-:W-:Y:S01]  /*0c50*/  IMAD.U32 R0, RZ, RZ, UR17 ;  /* 0x00000011ff007e24 */ /* 0x000fe2000f8e00ff */
[----:B------:R-:W-:Y:S01]  /*0c60*/  BSSY.RECONVERGENT B0, `(.L_x_11) ;  /* 0x000000a000007945 */ /* 0x000fe20003800200 */
[----:B------:R-:W-:Y:S01]  /*0c70*/  ISETP.NE.AND P1, PT, RZ, UR17, PT ;  /* 0x00000011ff007c0c */ /* 0x000fe2000bf25270 */
[----:B------:R-:W-:Y:S02]  /*0c80*/  UISETP.NE.AND UP0, UPT, UR10, 0x1, UPT ;  /* 0x000000010a00788c */ /* 0x000fe4000bf05270 */
[----:B------:R-:W-:Y:S02]  /*0c90*/  ISETP.NE.AND P3, PT, RZ, UR10, PT ;  /* 0x0000000aff007c0c */ /* 0x000fe4000bf65270 */
[----:B------:R-:W-:Y:S02]  /*0ca0*/  ISETP.NE.AND P2, PT, R0, 0x1, PT ;  /* 0x000000010000780c */ /* 0x000fe40003f45270 */
[C---:B------:R-:W-:Y:S01]  /*0cb0*/  ISETP.NE.AND P4, PT, R3.reuse, 0x1, PT ;  /* 0x000000010300780c */ /* 0x040fe20003f85270 */
[----:B------:R-:W-:Y:S01]  /*0cc0*/  IMAD.MOV.U32 R41, RZ, RZ, R19 ;  /* 0x000000ffff297224 */ /* 0x000fe200078e0013 */
[----:B------:R-:W-:-:S02]  /*0cd0*/  ISETP.NE.AND P5, PT, R3, RZ, PT ;  /* 0x000000ff0300720c */ /* 0x000fc40003fa5270 */
[----:B------:R-:W-:-:S11]  /*0ce0*/  MOV R0, 0xd00 ;  /* 0x00000d0000007802 */ /* 0x000fd60000000f00 */
[----:B0--3--:R-:W-:Y:S05]  /*0cf0*/  CALL.REL.NOINC `($_Z8CheckR_EPcPiS0_Pl$__internal_accurate_pow) ;  /* 0x0000000c00407944 */ /* 0x009fea0003c00000 */
[----:B------:R-:W-:Y:S05]  /*0d00*/  BSYNC.RECONVERGENT B0 ;  /* 0x0000000000007941 */ /* 0x000fea0003800200 */
.L_x_11:
[----:B------:R-:W-:Y:S01]  /*0d10*/  VIADD R42, R39, 0xffffffff ;  /* 0xffffffff272a7836 */ /* 0x000fe20000000000 */
[----:B------:R-:W-:Y:S01]  /*0d20*/  FSEL R34, R18, RZ, P5 ;  /* 0x000000ff12227208 */ /* 0x000fe20002800000 */
[----:B------:R-:W-:Y:S01]  /*0d30*/  BSSY.RECONVERGENT B0, `(.L_x_12) ;  /* 0x000000a000007945 */ /* 0x000fe20003800200 */
[----:B------:R-:W-:Y:S01]  /*0d40*/  FSEL R22, R22, RZ, P5 ;  /* 0x000000ff16167208 */ /* 0x000fe20002800000 */
[----:B------:R-:W0:Y:S01]  /*0d50*/  I2F.F64 R20, R42 ;  /* 0x0000002a00147312 */ /* 0x000e220000201c00 */
[----:B------:R-:W-:Y:S02]  /*0d60*/  FSEL R34, R34, RZ, P4 ;  /* 0x000000ff22227208 */ /* 0x000fe40002000000 */
[----:B------:R-:W-:Y:S02]  /*0d70*/  FSEL R35, R22, 1.875, P4 ;  /* 0x3ff0000016237808 */ /* 0x000fe40002000000 */
[----:B------:R-:W-:Y:S01]  /*0d80*/  MOV R0, 0xdd0 ;  /* 0x00000dd000007802 */ /* 0x000fe20000000f00 */
[----:B0-----:R-:W-:-:S10]  /*0d90*/  DADD R20, -RZ, |R20| ;  /* 0x00000000ff147229 */ /* 0x001fd40000000514 */
[----:B------:R-:W-:Y:S02]  /*0da0*/  IMAD.MOV.U32 R18, RZ, RZ, R20 ;  /* 0x000000ffff127224 */ /* 0x000fe400078e0014 */
[----:B------:R-:W-:-:S07]  /*0db0*/  IMAD.MOV.U32 R41, RZ, RZ, R21 ;  /* 0x000000ffff297224 */ /* 0x000fce00078e0015 */
[----:B------:R-:W-:Y:S05]  /*0dc0*/  CALL.REL.NOINC `($_Z8CheckR_EPcPiS0_Pl$__internal_accurate_pow) ;  /* 0x0000000c000c7944 */ /* 0x000fea0003c00000 */
[----:B------:R-:W-:Y:S05]  /*0dd0*/  BSYNC.RECONVERGENT B0 ;  /* 0x0000000000007941 */ /* 0x000fea0003800200 */
.L_x_12:
[----:B------:R-:W-:Y:S01]  /*0de0*/  ISETP.NE.AND P0, PT, R39, 0x1, PT ;  /* 0x000000012700780c */ /* 0x000fe20003f05270 */
[----:B------:R-:W-:Y:S01]  /*0df0*/  BSSY.RECONVERGENT B0, `(.L_x_13) ;  /* 0x000000b000007945 */ /* 0x000fe20003800200 */
[----:B------:R-:W-:Y:S02]  /*0e00*/  ISETP.NE.AND P4, PT, R42, 0x1, PT ;  /* 0x000000012a00780c */ /* 0x000fe40003f85270 */
[----:B------:R-:W-:Y:S01]  /*0e10*/  FSEL R20, R18, RZ, P0 ;  /* 0x000000ff12147208 */ /* 0x000fe20000000000 */
[----:B------:R-:W-:Y:S01]  /*0e20*/  DADD R18, -RZ, |R10| ;  /* 0x00000000ff127229 */ /* 0x000fe2000000050a */
[----:B------:R-:W-:Y:S02]  /*0e30*/  FSEL R22, R22, RZ, P0 ;  /* 0x000000ff16167208 */ /* 0x000fe40000000000 */
[----:B------:R-:W-:Y:S02]  /*0e40*/  FSEL R20, R20, RZ, P4 ;  /* 0x000000ff14147208 */ /* 0x000fe40002000000 */
[----:B------:R-:W-:-:S02]  /*0e50*/  FSEL R21, R22, 1.875, P4 ;  /* 0x3ff0000016157808 */ /* 0x000fc40002000000 */
[----:B------:R-:W-:-:S03]  /*0e60*/  MOV R0, 0xea0 ;  /* 0x00000ea000007802 */ /* 0x000fc60000000f00 */
[----:B------:R-:W-:Y:S01]  /*0e70*/  IMAD.MOV.U32 R41, RZ, RZ, R19 ;  /* 0x000000ffff297224 */ /* 0x000fe200078e0013 */
[----:B------:R-:W-:-:S11]  /*0e80*/  DADD R34, R34, R20 ;  /* 0x0000000022227229 */ /* 0x000fd60000000014 */
[----:B------:R-:W-:Y:S05]  /*0e90*/  CALL.REL.NOINC `($_Z8CheckR_EPcPiS0_Pl$__internal_accurate_pow) ;  /* 0x0000000800d87944 */ /* 0x000fea0003c00000 */
[----:B------:R-:W-:Y:S05]  /*0ea0*/  BSYNC.RECONVERGENT B0 ;  /* 0x0000000000007941 */ /* 0x000fea0003800200 */
.L_x_13:
[----:B------:R-:W-:Y:S01]  /*0eb0*/  FSEL R20, R18, RZ, P1 ;  /* 0x000000ff12147208 */ /* 0x000fe20000800000 */
[----:B------:R-:W-:Y:S01]  /*0ec0*/  DADD R18, -RZ, |R14| ;  /* 0x00000000ff127229 */ /* 0x000fe2000000050e */
[----:B------:R-:W-:Y:S01]  /*0ed0*/  FSEL R22, R22, RZ, P1 ;  /* 0x000000ff16167208 */ /* 0x000fe20000800000 */
[----:B------:R-:W-:Y:S01]  /*0ee0*/  BSSY.RECONVERGENT B0, `(.L_x_14) ;  /* 0x0000007000007945 */ /* 0x000fe20003800200 */
[----:B------:R-:W-:Y:S02]  /*0ef0*/  FSEL R20, R20, RZ, P2 ;  /* 0x000000ff14147208 */ /* 0x000fe40001000000 */
[----:B------:R-:W-:Y:S02]  /*0f00*/  FSEL R21, R22, 1.875, P2 ;  /* 0x3ff0000016157808 */ /* 0x000fe40001000000 */
[----:B------:R-:W-:-:S03]  /*0f10*/  MOV R0, 0xf50 ;  /* 0x00000f5000007802 */ /* 0x000fc60000000f00 */
[----:B------:R-:W-:Y:S01]  /*0f20*/  IMAD.MOV.U32 R41, RZ, RZ, R19 ;  /* 0x000000ffff297224 */ /* 0x000fe200078e0013 */
[----:B------:R-:W-:-:S11]  /*0f30*/  DADD R34, R34, R20 ;  /* 0x0000000022227229 */ /* 0x000fd60000000014 */
[----:B------:R-:W-:Y:S05]  /*0f40*/  CALL.REL.NOINC `($_Z8CheckR_EPcPiS0_Pl$__internal_accurate_pow) ;  /* 0x0000000800ac7944 */ /* 0x000fea0003c00000 */
[----:B------:R-:W-:Y:S05]  /*0f50*/  BSYNC.RECONVERGENT B0 ;  /* 0x0000000000007941 */ /* 0x000fea0003800200 */
.L_x_14:
        /* <DEDUP_REMOVED lines=9> */
[----:B------:R-:W-:-:S05]  /*0ff0*/  @!P0 VIADD R0, R38, 0x1 ;  /* 0x0000000126008836 */ /* 0x000fca0000000000 */
[----:B0-----:R-:W-:-:S04]  /*1000*/  @!P0 IADD3 R18, P1, PT, R0, R18, RZ ;  /* 0x0000001200128210 */ /* 0x001fc80007f3e0ff */
[----:B------:R-:W-:Y:S02]  /*1010*/  @!P0 LEA.HI.X.SX32 R19, R0, R19, 0x1, P1 ;  /* 0x0000001300138211 */ /* 0x000fe400008f0eff */
[----:B------:R-:W-:-:S05]  /*1020*/  @!P0 PRMT R0, R20, 0x7610, R0 ;  /* 0x0000761014008816 */ /* 0x000fca0000000000 */
[----:B------:R1:W-:Y:S02]  /*1030*/  @!P0 STG.E.U8 desc[UR8][R18.64], R0 ;  /* 0x0000000012008986 */ /* 0x0003e4000c101108 */
.L_x_10:
[----:B-1----:R-:W-:-:S05]  /*1040*/  VIADD R0, R37, 0x2 ;  /* 0x0000000225007836 */ /* 0x002fca0000000000 */
        /* <DEDUP_REMOVED lines=16> */
.L_x_16:
[----:B------:R-:W0:Y:S01]  /*1150*/  I2F.F64 R20, R39 ;  /* 0x0000002700147312 */ /* 0x000e220000201c00 */
[----:B------:R-:W-:Y:S01]  /*1160*/  FSEL R34, R18, RZ, P5 ;  /* 0x000000ff12227208 */ /* 0x000fe20002800000 */
[----:B------:R-:W-:Y:S01]  /*1170*/  BSSY.RECONVERGENT B0, `(.L_x_17) ;  /* 0x0000009000007945 */ /* 0x000fe20003800200 */
[----:B------:R-:W-:Y:S02]  /*1180*/  FSEL R22, R22, RZ, P5 ;  /* 0x000000ff16167208 */ /* 0x000fe40002800000 */
        /* <DEDUP_REMOVED lines=8> */
.L_x_17:
        /* <DEDUP_REMOVED lines=13> */
.L_x_18:
        /* <DEDUP_REMOVED lines=11> */
.L_x_19:
        /* <DEDUP_REMOVED lines=14> */
.L_x_15:
[C---:B-1----:R-:W-:Y:S02]  /*1470*/  VIADD R19, R37.reuse, 0x3 ;  /* 0x0000000325137836 */ /* 0x042fe40000000000 */
[----:B------:R-:W-:Y:S02]  /*1480*/  VIADD R37, R37, 0x2 ;  /* 0x0000000225257836 */ /* 0x000fe40000000000 */
[----:B------:R-:W-:Y:S01]  /*1490*/  VIADD R39, R39, 0x2 ;  /* 0x0000000227277836 */ /* 0x000fe20000000000 */
[----:B------:R-:W-:Y:S01]  /*14a0*/  ISETP.NE.AND P0, PT, R19, R36, PT ;  /* 0x000000241300720c */ /* 0x000fe20003f05270 */
[----:B------:R-:W-:Y:S02]  /*14b0*/  VIADD R40, R40, 0xfffffffe ;  /* 0xfffffffe28287836 */ /* 0x000fe40000000000 */
[----:B------:R-:W-:-:S10]  /*14c0*/  VIADD R38, R38, 0x2 ;  /* 0x0000000226267836 */ /* 0x000fd40000000000 */
[----:B------:R-:W-:Y:S05]  /*14d0*/  @P0 BRA `(.L_x_20) ;  /* 0xfffffff400c80947 */ /* 0x000fea000383ffff */
.L_x_4:
[----:B------:R-:W-:Y:S02]  /*14e0*/  UISETP.NE.AND UP0, UPT, UR4, UR16, UPT ;  /* 0x000000100400728c */ /* 0x000fe4000bf05270 */
[----:B------:R-:W-:-:S07]  /*14f0*/  UIADD3 UR6, UPT, UPT, UR4, 0x1, URZ ;  /* 0x0000000104067890 */ /* 0x000fce000fffe0ff */
[----:B------:R-:W-:Y:S01]  /*1500*/  UMOV UR4, UR6 ;  /* 0x0000000600047c82 */ /* 0x000fe20008000000 */
[----:B------:R-:W-:Y:S05]  /*1510*/  BRA.U UP0, `(.L_x_21) ;  /* 0xfffffff100787547 */ /* 0x000fea000b83ffff */
[----:B------:R-:W-:Y:S05]  /*1520*/  EXIT ;  /* 0x000000000000794d */ /* 0x000fea0003800000 */
        .weak           $__internal_0_$__cuda_sm20_div_s64
        .type           $__internal_0_$__cuda_sm20_div_s64,@function
        .size           $__internal_0_$__cuda_sm20_div_s64,($_Z8CheckR_EPcPiS0_Pl$__internal_accurate_pow - $__internal_0_$__cuda_sm20_div_s64)
$__internal_0_$__cuda_sm20_div_s64:
[-C--:B------:R-:W-:Y:S02]  /*1530*/  IADD3 R5, P1, PT, RZ, -R12.reuse, RZ ;  /* 0x8000000cff057210 */ /* 0x080fe40007f3e0ff */
[----:B------:R-:W-:Y:S02]  /*1540*/  ISETP.GE.AND P0, PT, R11, RZ, PT ;  /* 0x000000ff0b00720c */ /* 0x000fe40003f06270 */
[----:B------:R-:W-:Y:S01]  /*1550*/  ISETP.GE.AND P3, PT, R7, RZ, PT ;  /* 0x000000ff0700720c */ /* 0x000fe20003f66270 */
[----:B------:R-:W-:Y:S01]  /*1560*/  IMAD.X R14, RZ, RZ, ~R11, P1 ;  /* 0x000000ffff0e7224 */ /* 0x000fe200008e0e0b */
[----:B------:R-:W-:-:S04]  /*1570*/  SEL R4, R5, R12, !P0 ;  /* 0x0000000c05047207 */ /* 0x000fc80004000000 */
[----:B------:R-:W-:-:S04]  /*1580*/  SEL R5, R14, R11, !P0 ;  /* 0x0000000b0e057207 */ /* 0x000fc80004000000 */
[----:B------:R-:W0:Y:S08]  /*1590*/  I2F.U64.RP R18, R4 ;  /* 0x0000000400127312 */ /* 0x000e300000309000 */
[----:B0-----:R-:W0:Y:S02]  /*15a0*/  MUFU.RCP R18, R18 ;  /* 0x0000001200127308 */ /* 0x001e240000001000 */
[----:B0-----:R-:W-:Y:S01]  /*15b0*/  VIADD R14, R18, 0x1ffffffe ;  /* 0x1ffffffe120e7836 */ /* 0x001fe20000000000 */
[----:B------:R-:W-:-:S04]  /*15c0*/  IADD3 R18, P4, PT, RZ, -R13, RZ ;  /* 0x8000000dff127210 */ /* 0x000fc80007f9e0ff */
[----:B------:R-:W-:Y:S01]  /*15d0*/  SEL R18, R18, R13, !P3 ;  /* 0x0000000d12127207 */ /* 0x000fe20005800000 */
[----:B------:R-:W0:Y:S02]  /*15e0*/  F2I.U64.TRUNC R14, R14 ;  /* 0x0000000e000e7311 */ /* 0x000e24000020d800 */
[----:B0-----:R-:W-:-:S04]  /*15f0*/  IMAD.WIDE.U32 R16, R14, R4, RZ ;  /* 0x000000040e107225 */ /* 0x001fc800078e00ff */
[----:B------:R-:W-:Y:S01]  /*1600*/  IMAD R17, R14, R5, R17 ;  /* 0x000000050e117224 */ /* 0x000fe200078e0211 */
[----:B------:R-:W-:-:S03]  /*1610*/  IADD3 R19, P0, PT, RZ, -R16, RZ ;  /* 0x80000010ff137210 */ /* 0x000fc60007f1e0ff */
[----:B------:R-:W-:Y:S02]  /*1620*/  IMAD R17, R15, R4, R17 ;  /* 0x000000040f117224 */ /* 0x000fe400078e0211 */
[----:B------:R-:W-:-:S04]  /*1630*/  IMAD.HI.U32 R16, R14, R19, RZ ;  /* 0x000000130e107227 */ /* 0x000fc800078e00ff */
[----:B------:R-:W-:Y:S02]  /*1640*/  IMAD.X R21, RZ, RZ, ~R17, P0 ;  /* 0x000000ffff157224 */ /* 0x000fe400000e0e11 */
[----:B------:R-:W-:Y:S02]  /*1650*/  IMAD.MOV.U32 R17, RZ, RZ, R14 ;  /* 0x000000ffff117224 */ /* 0x000fe400078e000e */
[-C--:B------:R-:W-:Y:S02]  /*1660*/  IMAD R23, R15, R21.reuse, RZ ;  /* 0x000000150f177224 */ /* 0x080fe400078e02ff */
[----:B------:R-:W-:-:S04]  /*1670*/  IMAD.WIDE.U32 R16, P0, R14, R21, R16 ;  /* 0x000000150e107225 */ /* 0x000fc80007800010 */
[----:B------:R-:W-:-:S04]  /*1680*/  IMAD.HI.U32 R21, R15, R21, RZ ;  /* 0x000000150f157227 */ /* 0x000fc800078e00ff */
[----:B------:R-:W-:-:S05]  /*1690*/  IMAD.HI.U32 R16, P1, R15, R19, R16 ;  /* 0x000000130f107227 */ /* 0x000fca0007820010 */
[----:B------:R-:W-:Y:S01]  /*16a0*/  IADD3 R17, P2, PT, R23, R16, RZ ;  /* 0x0000001017117210 */ /* 0x000fe20007f5e0ff */
[----:B------:R-:W-:-:S04]  /*16b0*/  IMAD.X R16, R21, 0x1, R15, P0 ;  /* 0x0000000115107824 */ /* 0x000fc800000e060f */
[----:B------:R-:W-:Y:S01]  /*16c0*/  IMAD.WIDE.U32 R14, R17, R4, RZ ;  /* 0x00000004110e7225 */ /* 0x000fe200078e00ff */
[----:B------:R-:W-:-:S03]  /*16d0*/  IADD3.X R19, PT, PT, RZ, RZ, R16, P2, P1 ;  /* 0x000000ffff137210 */ /* 0x000fc600017e2410 */
[----:B------:R-:W-:Y:S01]  /*16e0*/  IMAD R15, R17, R5, R15 ;  /* 0x00000005110f7224 */ /* 0x000fe200078e020f */
[----:B------:R-:W-:-:S03]  /*16f0*/  IADD3 R21, P0, PT, RZ, -R14, RZ ;  /* 0x8000000eff157210 */ /* 0x000fc60007f1e0ff */
[----:B------:R-:W-:Y:S02]  /*1700*/  IMAD R15, R19, R4, R15 ;  /* 0x00000004130f7224 */ /* 0x000fe400078e020f */
[----:B------:R-:W-:-:S04]  /*1710*/  IMAD.HI.U32 R16, R17, R21, RZ ;  /* 0x0000001511107227 */ /* 0x000fc800078e00ff */
[----:B------:R-:W-:-:S04]  /*1720*/  IMAD.X R14, RZ, RZ, ~R15, P0 ;  /* 0x000000ffff0e7224 */ /* 0x000fc800000e0e0f */
[----:B------:R-:W-:-:S04]  /*1730*/  IMAD.WIDE.U32 R16, P0, R17, R14, R16 ;  /* 0x0000000e11107225 */ /* 0x000fc80007800010 */
[C---:B------:R-:W-:Y:S02]  /*1740*/  IMAD R15, R19.reuse, R14, RZ ;  /* 0x0000000e130f7224 */ /* 0x040fe400078e02ff */
[----:B------:R-:W-:-:S04]  /*1750*/  IMAD.HI.U32 R16, P1, R19, R21, R16 ;  /* 0x0000001513107227 */ /* 0x000fc80007820010 */
[----:B------:R-:W-:Y:S01]  /*1760*/  IMAD.HI.U32 R14, R19, R14, RZ ;  /* 0x0000000e130e7227 */ /* 0x000fe200078e00ff */
[----:B------:R-:W-:-:S03]  /*1770*/  IADD3 R13, P2, PT, R15, R16, RZ ;  /* 0x000000100f0d7210 */ /* 0x000fc60007f5e0ff */
[----:B------:R-:W-:Y:S02]  /*1780*/  IMAD.X R16, RZ, RZ, ~R7, P4 ;  /* 0x000000ffff107224 */ /* 0x000fe400020e0e07 */
[----:B------:R-:W-:Y:S02]  /*1790*/  IMAD.X R19, R14, 0x1, R19, P0 ;  /* 0x000000010e137824 */ /* 0x000fe400000e0613 */
[C---:B------:R-:W-:Y:S01]  /*17a0*/  IMAD.HI.U32 R14, R13.reuse, R18, RZ ;  /* 0x000000120d0e7227 */ /* 0x040fe200078e00ff */
[----:B------:R-:W-:Y:S02]  /*17b0*/  SEL R16, R16, R7, !P3 ;  /* 0x0000000710107207 */ /* 0x000fe40005800000 */
[----:B------:R-:W-:Y:S01]  /*17c0*/  IADD3.X R19, PT, PT, RZ, RZ, R19, P2, P1 ;  /* 0x000000ffff137210 */ /* 0x000fe200017e2413 */
[----:B------:R-:W-:Y:S02]  /*17d0*/  IMAD.MOV.U32 R15, RZ, RZ, RZ ;  /* 0x000000ffff0f7224 */ /* 0x000fe400078e00ff */
[----:B------:R-:W-:-:S04]  /*17e0*/  IMAD.WIDE.U32 R14, R13, R16, R14 ;  /* 0x000000100d0e7225 */ /* 0x000fc800078e000e */
[C---:B------:R-:W-:Y:S02]  /*17f0*/  IMAD R17, R19.reuse, R16, RZ ;  /* 0x0000001013117224 */ /* 0x040fe400078e02ff */
[----:B------:R-:W-:-:S04]  /*1800*/  IMAD.HI.U32 R14, P0, R19, R18, R14 ;  /* 0x00000012130e7227 */ /* 0x000fc8000780000e */
[----:B------:R-:W-:Y:S01]  /*1810*/  IMAD.HI.U32 R13, R19, R16, RZ ;  /* 0x00000010130d7227 */ /* 0x000fe200078e00ff */
[----:B------:R-:W-:-:S03]  /*1820*/  IADD3 R17, P1, PT, R17, R14, RZ ;  /* 0x0000000e11117210 */ /* 0x000fc60007f3e0ff */
[----:B------:R-:W-:Y:S02]  /*1830*/  IMAD.X R13, RZ, RZ, R13, P0 ;  /* 0x000000ffff0d7224 */ /* 0x000fe400000e060d */
[----:B------:R-:W-:-:S04]  /*1840*/  IMAD.WIDE.U32 R14, R17, R4, RZ ;  /* 0x00000004110e7225 */ /* 0x000fc800078e00ff */
[----:B------:R-:W-:Y:S01]  /*1850*/  IMAD.X R13, RZ, RZ, R13, P1 ;  /* 0x000000ffff0d7224 */ /* 0x000fe200008e060d */
[----:B------:R-:W-:Y:S01]  /*1860*/  IADD3 R19, P1, PT, -R14, R18, RZ ;  /* 0x000000120e137210 */ /* 0x000fe20007f3e1ff */
[C---:B------:R-:W-:Y:S02]  /*1870*/  IMAD R15, R17.reuse, R5, R15 ;  /* 0x00000005110f7224 */ /* 0x040fe400078e020f */
[----:B------:R-:W-:Y:S01]  /*1880*/  VIADD R14, R17, 0x1 ;  /* 0x00000001110e7836 */ /* 0x000fe20000000000 */
[-C--:B------:R-:W-:Y:S01]  /*1890*/  ISETP.GE.U32.AND P0, PT, R19, R4.reuse, PT ;  /* 0x000000041300720c */ /* 0x080fe20003f06070 */
[----:B------:R-:W-:-:S04]  /*18a0*/  IMAD R13, R13, R4, R15 ;  /* 0x000000040d0d7224 */ /* 0x000fc800078e020f */
[----:B------:R-:W-:Y:S01]  /*18b0*/  IMAD.X R21, R16, 0x1, ~R13, P1 ;  /* 0x0000000110157824 */ /* 0x000fe200008e0e0d */
[----:B------:R-:W-:-:S04]  /*18c0*/  IADD3 R13, P1, PT, R19, -R4, RZ ;  /* 0x80000004130d7210 */ /* 0x000fc80007f3e0ff */
[C---:B------:R-:W-:Y:S01]  /*18d0*/  ISETP.GE.U32.AND.EX P0, PT, R21.reuse, R5, PT, P0 ;  /* 0x000000051500720c */ /* 0x040fe20003f06100 */
[----:B------:R-:W-:-:S03]  /*18e0*/  IMAD.X R15, R21, 0x1, ~R5, P1 ;  /* 0x00000001150f7824 */ /* 0x000fc600008e0e05 */
[----:B------:R-:W-:Y:S02]  /*18f0*/  SEL R13, R13, R19, P0 ;  /* 0x000000130d0d7207 */ /* 0x000fe40000000000 */
[----:B------:R-:W-:Y:S02]  /*1900*/  SEL R17, R14, R17, P0 ;  /* 0x000000110e117207 */ /* 0x000fe40000000000 */
[----:B------:R-:W-:Y:S02]  /*1910*/  SEL R15, R15, R21, P0 ;  /* 0x000000150f0f7207 */ /* 0x000fe40000000000 */
[----:B------:R-:W-:Y:S01]  /*1920*/  ISETP.GE.U32.AND P0, PT, R13, R4, PT ;  /* 0x000000040d00720c */ /* 0x000fe20003f06070 */
[----:B------:R-:W-:-:S03]  /*1930*/  VIADD R4, R17, 0x1 ;  /* 0x0000000111047836 */ /* 0x000fc60000000000 */
[----:B------:R-:W-:Y:S02]  /*1940*/  ISETP.GE.U32.AND.EX P0, PT, R15, R5, PT, P0 ;  /* 0x000000050f00720c */ /* 0x000fe40003f06100 */
[----:B------:R-:W-:Y:S02]  /*1950*/  LOP3.LUT R5, R11, R7, RZ, 0x3c, !PT ;  /* 0x000000070b057212 */ /* 0x000fe400078e3cff */
[----:B------:R-:W-:Y:S02]  /*1960*/  SEL R4, R4, R17, P0 ;  /* 0x0000001104047207 */ /* 0x000fe40000000000 */
[----:B------:R-:W-:Y:S02]  /*1970*/  ISETP.GE.AND P1, PT, R5, RZ, PT ;  /* 0x000000ff0500720c */ /* 0x000fe40003f26270 */
[----:B------:R-:W-:Y:S01]  /*1980*/  ISETP.NE.U32.AND P0, PT, R12, RZ, PT ;  /* 0x000000ff0c00720c */ /* 0x000fe20003f05070 */
[----:B------:R-:W-:-:S03]  /*1990*/  IMAD.MOV R5, RZ, RZ, -R4 ;  /* 0x000000ffff057224 */ /* 0x000fc600078e0a04 */
[----:B------:R-:W-:Y:S01]  /*19a0*/  ISETP.NE.AND.EX P0, PT, R11, RZ, PT, P0 ;  /* 0x000000ff0b00720c */ /* 0x000fe20003f05300 */
[----:B------:R-:W-:Y:S01]  /*19b0*/  IMAD.MOV.U32 R11, RZ, RZ, 0x0 ;  /* 0x00000000ff0b7424 */ /* 0x000fe200078e00ff */
[----:B------:R-:W-:-:S04]  /*19c0*/  SEL R4, R5, R4, !P1 ;  /* 0x0000000405047207 */ /* 0x000fc80004800000 */
[----:B------:R-:W-:-:S04]  /*19d0*/  SEL R4, R4, 0xffffffff, P0 ;  /* 0xffffffff04047807 */ /* 0x000fc80000000000 */
[----:B------:R-:W-:Y:S01]  /*19e0*/  R2UR UR5, R4 ;  /* 0x00000000040572ca */ /* 0x000fe200000e0000 */
[----:B------:R-:W-:-:S14]  /*19f0*/  RET.REL.NODEC R10 `(_Z8CheckR_EPcPiS0_Pl) ;  /* 0xffffffe40a807950 */ /* 0x000fdc0003c3ffff */
        .type           $_Z8CheckR_EPcPiS0_Pl$__internal_accurate_pow,@function
        .size           $_Z8CheckR_EPcPiS0_Pl$__internal_accurate_pow,(.L_x_49 - $_Z8CheckR_EPcPiS0_Pl$__internal_accurate_pow)
$_Z8CheckR_EPcPiS0_Pl$__internal_accurate_pow:
[----:B------:R-:W-:Y:S01]  /*1a00*/  ISETP.GT.U32.AND P6, PT, R41, 0xfffff, PT ;  /* 0x000fffff2900780c */ /* 0x000fe20003fc4070 */
[--C-:B------:R-:W-:Y:S01]  /*1a10*/  IMAD.MOV.U32 R19, RZ, RZ, R41.reuse ;  /* 0x000000ffff137224 */ /* 0x100fe200078e0029 */
[----:B------:R-:W-:Y:S01]  /*1a20*/  UMOV UR12, 0x7d2cafe2 ;  /* 0x7d2cafe2000c7882 */ /* 0x000fe20000000000 */
[----:B------:R-:W-:Y:S01]  /*1a30*/  IMAD.MOV.U32 R22, RZ, RZ, 0x41ad3b5a ;  /* 0x41ad3b5aff167424 */ /* 0x000fe200078e00ff */
[----:B------:R-:W-:Y:S01]  /*1a40*/  UMOV UR13, 0x3eb0f5ff ;  /* 0x3eb0f5ff000d7882 */ /* 0x000fe20000000000 */
[----:B------:R-:W-:Y:S01]  /*1a50*/  IMAD.MOV.U32 R23, RZ, RZ, 0x3ed0f5d2 ;  /* 0x3ed0f5d2ff177424 */ /* 0x000fe200078e00ff */
[----:B------:R-:W-:Y:S01]  /*1a60*/  SHF.R.U32.HI R41, RZ, 0x14, R41 ;  /* 0x00000014ff297819 */ /* 0x000fe20000011629 */
[----:B------:R-:W-:Y:S01]  /*1a70*/  UMOV UR14, 0x3b39803f ;  /* 0x3b39803f000e7882 */ /* 0x000fe20000000000 */
[----:B------:R-:W-:-:S05]  /*1a80*/  UMOV UR15, 0x3c7abc9e ;  /* 0x3c7abc9e000f7882 */ /* 0x000fca0000000000 */
[----:B------:R-:W-:-:S10]  /*1a90*/  @!P6 DMUL R30, R18, 1.80143985094819840000e+16 ;  /* 0x43500000121ee828 */ /* 0x000fd40000000000 */
[----:B------:R-:W-:Y:S01]  /*1aa0*/  @!P6 IMAD.MOV.U32 R19, RZ, RZ, R31 ;  /* 0x000000ffff13e224 */ /* 0x000fe200078e001f */
[----:B------:R-:W-:Y:S01]  /*1ab0*/  @!P6 LEA.HI R41, R31, 0xffffffca, RZ, 0xc ;  /* 0xffffffca1f29e811 */ /* 0x000fe200078f60ff */
[----:B------:R-:W-:-:S03]  /*1ac0*/  @!P6 IMAD.MOV.U32 R18, RZ, RZ, R30 ;  /* 0x000000ffff12e224 */ /* 0x000fc600078e001e */
[----:B------:R-:W-:Y:S01]  /*1ad0*/  LOP3.LUT R19, R19, 0x800fffff, RZ, 0xc0, !PT ;  /* 0x800fffff13137812 */ /* 0x000fe200078ec0ff */
[----:B------:R-:W-:-:S03]  /*1ae0*/  IMAD.MOV.U32 R20, RZ, RZ, R18 ;  /* 0x000000ffff147224 */ /* 0x000fc600078e0012 */
[----:B------:R-:W-:-:S04]  /*1af0*/  LOP3.LUT R19, R19, 0x3ff00000, RZ, 0xfc, !PT ;  /* 0x3ff0000013137812 */ /* 0x000fc800078efcff */
[----:B------:R-:W-:Y:S01]  /*1b00*/  ISETP.GE.U32.AND P0, PT, R19, 0x3ff6a09f, PT ;  /* 0x3ff6a09f1300780c */ /* 0x000fe20003f06070 */
[----:B------:R-:W-:-:S12]  /*1b10*/  IMAD.MOV.U32 R21, RZ, RZ, R19 ;  /* 0x000000ffff157224 */ /* 0x000fd800078e0013 */
[----:B------:R-:W-:-:S04]  /*1b20*/  @P0 VIADD R18, R21, 0xfff00000 ;  /* 0xfff0000015120836 */ /* 0x000fc80000000000 */
[----:B------:R-:W-:Y:S02]  /*1b30*/  @P0 IMAD.MOV.U32 R21, RZ, RZ, R18 ;  /* 0x000000ffff150224 */ /* 0x000fe400078e0012 */
[----:B------:R-:W-:-:S04]  /*1b40*/  IMAD.MOV.U32 R18, RZ, RZ, RZ ;  /* 0x000000ffff127224 */ /* 0x000fc800078e00ff */
[C---:B------:R-:W-:Y:S02]  /*1b50*/  DADD R26, R20.reuse, 1 ;  /* 0x3ff00000141a7429 */ /* 0x040fe40000000000 */
[----:B------:R-:W-:-:S04]  /*1b60*/  DADD R20, R20, -1 ;  /* 0xbff0000014147429 */ /* 0x000fc80000000000 */
[----:B------:R-:W0:Y:S02]  /*1b70*/  MUFU.RCP64H R19, R27 ;  /* 0x0000001b00137308 */ /* 0x000e240000001800 */
[----:B0-----:R-:W-:-:S08]  /*1b80*/  DFMA R24, -R26, R18, 1 ;  /* 0x3ff000001a18742b */ /* 0x001fd00000000112 */
[----:B------:R-:W-:-:S08]  /*1b90*/  DFMA R24, R24, R24, R24 ;  /* 0x000000181818722b */ /* 0x000fd00000000018 */
[----:B------:R-:W-:-:S08]  /*1ba0*/  DFMA R24, R18, R24, R18 ;  /* 0x000000181218722b */ /* 0x000fd00000000012 */
[----:B------:R-:W-:-:S08]  /*1bb0*/  DMUL R18, R20, R24 ;  /* 0x0000001814127228 */ /* 0x000fd00000000000 */
[----:B------:R-:W-:-:S08]  /*1bc0*/  DFMA R18, R20, R24, R18 ;  /* 0x000000181412722b */ /* 0x000fd00000000012 */
[----:B------:R-:W-:-:S08]  /*1bd0*/  DMUL R32, R18, R18 ;  /* 0x0000001212207228 */ /* 0x000fd00000000000 */
[----:B------:R-:W-:Y:S01]  /*1be0*/  DFMA R22, R32, UR12, R22 ;  /* 0x0000000c20167c2b */ /* 0x000fe20008000016 */
[----:B------:R-:W-:Y:S01]  /*1bf0*/  UMOV UR12, 0x75488a3f ;  /* 0x75488a3f000c7882 */ /* 0x000fe20000000000 */
[----:B------:R-:W-:-:S06]  /*1c00*/  UMOV UR13, 0x3ef3b20a ;  /* 0x3ef3b20a000d7882 */ /* 0x000fcc0000000000 */
[----:B------:R-:W-:Y:S01]  /*1c10*/  DFMA R28, R32, R22, UR12 ;  /* 0x0000000c201c7e2b */ /* 0x000fe20008000016 */
[----:B------:R-:W-:Y:S01]  /*1c20*/  UMOV UR12, 0xe4faecd5 ;  /* 0xe4faecd5000c7882 */ /* 0x000fe20000000000 */
[----:B------:R-:W-:Y:S01]  /*1c30*/  UMOV UR13, 0x3f1745cd ;  /* 0x3f1745cd000d7882 */ /* 0x000fe20000000000 */
[----:B------:R-:W-:-:S05]  /*1c40*/  DADD R22, R20, -R18 ;  /* 0x0000000014167229 */ /* 0x000fca0000000812 */
[----:B------:R-:W-:Y:S01]  /*1c50*/  DFMA R28, R32, R28, UR12 ;  /* 0x0000000c201c7e2b */ /* 0x000fe2000800001c */
[----:B------:R-:W-:Y:S01]  /*1c60*/  UMOV UR12, 0x258a578b ;  /* 0x258a578b000c7882 */ /* 0x000fe20000000000 */
[----:B------:R-:W-:Y:S01]  /*1c70*/  UMOV UR13, 0x3f3c71c7 ;  /* 0x3f3c71c7000d7882 */ /* 0x000fe20000000000 */
[----:B------:R-:W-:-:S05]  /*1c80*/  DADD R22, R22, R22 ;  /* 0x0000000016167229 */ /* 0x000fca0000000016 */
[----:B------:R-:W-:Y:S01]  /*1c90*/  DFMA R28, R32, R28, UR12 ;  /* 0x0000000c201c7e2b */ /* 0x000fe2000800001c */
[----:B------:R-:W-:Y:S01]  /*1ca0*/  UMOV UR12, 0x9242b910 ;  /* 0x9242b910000c7882 */ /* 0x000fe20000000000 */
[----:B------:R-:W-:Y:S01]  /*1cb0*/  UMOV UR13, 0x3f624924 ;  /* 0x3f624924000d7882 */ /* 0x000fe20000000000 */
[----:B------:R-:W-:-:S05]  /*1cc0*/  DFMA R22, R20, -R18, R22 ;  /* 0x800000121416722b */ /* 0x000fca0000000016 */
[----:B------:R-:W-:Y:S01]  /*1cd0*/  DFMA R28, R32, R28, UR12 ;  /* 0x0000000c201c7e2b */ /* 0x000fe2000800001c */
[----:B------:R-:W-:Y:S01]  /*1ce0*/  UMOV UR12, 0x99999dfb ;  /* 0x99999dfb000c7882 */ /* 0x000fe20000000000 */
[----:B------:R-:W-:Y:S01]  /*1cf0*/  UMOV UR13, 0x3f899999 ;  /* 0x3f899999000d7882 */ /* 0x000fe20000000000 */
[----:B------:R-:W-:Y:S02]  /*1d00*/  DMUL R22, R24, R22 ;  /* 0x0000001618167228 */ /* 0x000fe40000000000 */
[----:B------:R-:W-:-:S03]  /*1d10*/  DMUL R24, R18, R18 ;  /* 0x0000001212187228 */ /* 0x000fc60000000000 */
[----:B------:R-:W-:Y:S01]  /*1d20*/  DFMA R28, R32, R28, UR12 ;  /* 0x0000000c201c7e2b */ /* 0x000fe2000800001c */
[----:B------:R-:W-:Y:S01]  /*1d30*/  UMOV UR12, 0x55555555 ;  /* 0x55555555000c7882 */ /* 0x000fe20000000000 */
[----:B------:R-:W-:-:S03]  /*1d40*/  UMOV UR13, 0x3fb55555 ;  /* 0x3fb55555000d7882 */ /* 0x000fc60000000000 */
[----:B------:R-:W-:Y:S02]  /*1d50*/  VIADD R31, R23, 0x100000 ;  /* 0x00100000171f7836 */ /* 0x000fe40000000000 */
[----:B------:R-:W-:Y:S01]  /*1d60*/  IMAD.MOV.U32 R30, RZ, RZ, R22 ;  /* 0x000000ffff1e7224 */ /* 0x000fe200078e0016 */
[----:B------:R-:W-:-:S08]  /*1d70*/  DFMA R20, R32, R28, UR12 ;  /* 0x0000000c20147e2b */ /* 0x000fd0000800001c */
[----:B------:R-:W-:Y:S01]  /*1d80*/  DADD R26, -R20, UR12 ;  /* 0x0000000c141a7e29 */ /* 0x000fe20008000100 */
[----:B------:R-:W-:Y:S01]  /*1d90*/  UMOV UR12, 0xb9e7b0 ;  /* 0x00b9e7b0000c7882 */ /* 0x000fe20000000000 */
[----:B------:R-:W-:-:S06]  /*1da0*/  UMOV UR13, 0x3c46a4cb ;  /* 0x3c46a4cb000d7882 */ /* 0x000fcc0000000000 */
[----:B------:R-:W-:Y:S02]  /*1db0*/  DFMA R26, R32, R28, R26 ;  /* 0x0000001c201a722b */ /* 0x000fe4000000001a */
[C---:B------:R-:W-:Y:S02]  /*1dc0*/  DFMA R28, R18.reuse, R18, -R24 ;  /* 0x00000012121c722b */ /* 0x040fe40000000818 */
[----:B------:R-:W-:-:S06]  /*1dd0*/  DMUL R32, R18, R24 ;  /* 0x0000001812207228 */ /* 0x000fcc0000000000 */
[----:B------:R-:W-:Y:S02]  /*1de0*/  DFMA R28, R18, R30, R28 ;  /* 0x0000001e121c722b */ /* 0x000fe4000000001c */
[----:B------:R-:W-:Y:S01]  /*1df0*/  DADD R30, R26, -UR12 ;  /* 0x8000000c1a1e7e29 */ /* 0x000fe20008000000 */
[----:B------:R-:W-:Y:S01]  /*1e00*/  UMOV UR12, 0x80000000 ;  /* 0x80000000000c7882 */ /* 0x000fe20000000000 */
[----:B------:R-:W-:Y:S01]  /*1e10*/  DFMA R26, R18, R24, -R32 ;  /* 0x00000018121a722b */ /* 0x000fe20000000820 */
[----:B------:R-:W-:-:S07]  /*1e20*/  UMOV UR13, 0x43300000 ;  /* 0x43300000000d7882 */ /* 0x000fce0000000000 */
[----:B------:R-:W-:Y:S02]  /*1e30*/  DFMA R26, R22, R24, R26 ;  /* 0x00000018161a722b */ /* 0x000fe4000000001a */
[----:B------:R-:W-:-:S06]  /*1e40*/  DADD R24, R20, R30 ;  /* 0x0000000014187229 */ /* 0x000fcc000000001e */
[----:B------:R-:W-:Y:S02]  /*1e50*/  DFMA R26, R18, R28, R26 ;  /* 0x0000001c121a722b */ /* 0x000fe4000000001a */
[----:B------:R-:W-:Y:S02]  /*1e60*/  DADD R28, R20, -R24 ;  /* 0x00000000141c7229 */ /* 0x000fe40000000818 */
[----:B------:R-:W-:-:S06]  /*1e70*/  DMUL R20, R24, R32 ;  /* 0x0000002018147228 */ /* 0x000fcc0000000000 */
[----:B------:R-:W-:Y:S02]  /*1e80*/  DADD R30, R30, R28 ;  /* 0x000000001e1e7229 */ /* 0x000fe4000000001c */
[----:B------:R-:W-:-:S08]  /*1e90*/  DFMA R28, R24, R32, -R20 ;  /* 0x00000020181c722b */ /* 0x000fd00000000814 */
[----:B------:R-:W-:-:S08]  /*1ea0*/  DFMA R26, R24, R26, R28 ;  /* 0x0000001a181a722b */ /* 0x000fd0000000001c */
[----:B------:R-:W-:-:S08]  /*1eb0*/  DFMA R30, R30, R32, R26 ;  /* 0x000000201e1e722b */ /* 0x000fd0000000001a */
[----:B------:R-:W-:-:S08]  /*1ec0*/  DADD R26, R20, R30 ;  /* 0x00000000141a7229 */ /* 0x000fd0000000001e */
[--C-:B------:R-:W-:Y:S02]  /*1ed0*/  DADD R24, R18, R26.reuse ;  /* 0x0000000012187229 */ /* 0x100fe4000000001a */
[----:B------:R-:W-:-:S06]  /*1ee0*/  DADD R20, R20, -R26 ;  /* 0x0000000014147229 */ /* 0x000fcc000000081a */
[----:B------:R-:W-:Y:S02]  /*1ef0*/  DADD R18, R18, -R24 ;  /* 0x0000000012127229 */ /* 0x000fe40000000818 */
[----:B------:R-:W-:-:S06]  /*1f00*/  DADD R20, R30, R20 ;  /* 0x000000001e147229 */ /* 0x000fcc0000000014 */
[----:B------:R-:W-:-:S08]  /*1f10*/  DADD R18, R26, R18 ;  /* 0x000000001a127229 */ /* 0x000fd00000000012 */
[----:B------:R-:W-:Y:S01]  /*1f20*/  DADD R20, R20, R18 ;  /* 0x0000000014147229 */ /* 0x000fe20000000012 */
[C---:B------:R-:W-:Y:S02]  /*1f30*/  VIADD R18, R41.reuse, 0xfffffc01 ;  /* 0xfffffc0129127836 */ /* 0x040fe40000000000 */
[----:B------:R-:W-:Y:S02]  /*1f40*/  @P0 VIADD R18, R41, 0xfffffc02 ;  /* 0xfffffc0229120836 */ /* 0x000fe40000000000 */
[----:B------:R-:W-:-:S03]  /*1f50*/  IMAD.MOV.U32 R19, RZ, RZ, 0x43300000 ;  /* 0x43300000ff137424 */ /* 0x000fc600078e00ff */
[----:B------:R-:W-:Y:S01]  /*1f60*/  DADD R22, R22, R20 ;  /* 0x0000000016167229 */ /* 0x000fe20000000014 */
[----:B------:R-:W-:-:S06]  /*1f70*/  LOP3.LUT R18, R18, 0x80000000, RZ, 0x3c, !PT ;  /* 0x8000000012127812 */ /* 0x000fcc00078e3cff */
[----:B------:R-:W-:Y:S01]  /*1f80*/  DADD R20, R18, -UR12 ;  /* 0x8000000c12147e29 */ /* 0x000fe20008000000 */
[----:B------:R-:W-:Y:S01]  /*1f90*/  UMOV UR12, 0xfefa39ef ;  /* 0xfefa39ef000c7882 */ /* 0x000fe20000000000 */
[----:B------:R-:W-:Y:S01]  /*1fa0*/  DADD R26, R24, R22 ;  /* 0x00000000181a7229 */ /* 0x000fe20000000016 */
[----:B------:R-:W-:-:S07]  /*1fb0*/  UMOV UR13, 0x3fe62e42 ;  /* 0x3fe62e42000d7882 */ /* 0x000fce0000000000 */
[--C-:B------:R-:W-:Y:S02]  /*1fc0*/  DFMA R18, R20, UR12, R26.reuse ;  /* 0x0000000c14127c2b */ /* 0x100fe4000800001a */
[----:B------:R-:W-:-:S06]  /*1fd0*/  DADD R28, R24, -R26 ;  /* 0x00000000181c7229 */ /* 0x000fcc000000081a */
[----:B------:R-:W-:Y:S02]  /*1fe0*/  DFMA R24, R20, -UR12, R18 ;  /* 0x8000000c14187c2b */ /* 0x000fe40008000012 */
[----:B------:R-:W-:-:S06]  /*1ff0*/  DADD R28, R22, R28 ;  /* 0x00000000161c7229 */ /* 0x000fcc000000001c */
[----:B------:R-:W-:-:S08]  /*2000*/  DADD R24, -R26, R24 ;  /* 0x000000001a187229 */ /* 0x000fd00000000118 */
[----:B------:R-:W-:-:S08]  /*2010*/  DADD R22, R28, -R24 ;  /* 0x000000001c167229 */ /* 0x000fd00000000818 */
[----:B------:R-:W-:-:S08]  /*2020*/  DFMA R22, R20, UR14, R22 ;  /* 0x0000000e14167c2b */ /* 0x000fd00008000016 */
[----:B------:R-:W-:-:S08]  /*2030*/  DADD R20, R18, R22 ;  /* 0x0000000012147229 */ /* 0x000fd00000000016 */
[----:B------:R-:W-:Y:S02]  /*2040*/  DADD R18, R18, -R20 ;  /* 0x0000000012127229 */ /* 0x000fe40000000814 */
[----:B------:R-:W-:-:S06]  /*2050*/  DMUL R24, R20, 2 ;  /* 0x4000000014187828 */ /* 0x000fcc0000000000 */
[----:B------:R-:W-:Y:S02]  /*2060*/  DADD R22, R22, R18 ;  /* 0x0000000016167229 */ /* 0x000fe40000000012 */
[----:B------:R-:W-:-:S08]  /*2070*/  DFMA R20, R20, 2, -R24 ;  /* 0x400000001414782b */ /* 0x000fd00000000818 */
[----:B------:R-:W-:Y:S01]  /*2080*/  DFMA R22, R22, 2, R20 ;  /* 0x400000001616782b */ /* 0x000fe20000000014 */
[----:B------:R-:W-:Y:S02]  /*2090*/  IMAD.MOV.U32 R20, RZ, RZ, 0x652b82fe ;  /* 0x652b82feff147424 */ /* 0x000fe400078e00ff */
[----:B------:R-:W-:-:S05]  /*20a0*/  IMAD.MOV.U32 R21, RZ, RZ, 0x3ff71547 ;  /* 0x3ff71547ff157424 */ /* 0x000fca00078e00ff */
[----:B------:R-:W-:-:S08]  /*20b0*/  DADD R26, R24, R22 ;  /* 0x00000000181a7229 */ /* 0x000fd00000000016 */
[----:B------:R-:W-:Y:S02]  /*20c0*/  DFMA R20, R26, R20, 6.75539944105574400000e+15 ;  /* 0x433800001a14742b */ /* 0x000fe40000000014 */
[----:B------:R-:W-:Y:S01]  /*20d0*/  FSETP.GEU.AND P0, PT, |R27|, 4.1917929649353027344, PT ;  /* 0x4086232b1b00780b */ /* 0x000fe20003f0e200 */
[----:B------:R-:W-:-:S05]  /*20e0*/  DADD R24, R24, -R26 ;  /* 0x0000000018187229 */ /* 0x000fca000000081a */
[----:B------:R-:W-:-:S03]  /*20f0*/  DADD R18, R20, -6.75539944105574400000e+15 ;  /* 0xc338000014127429 */ /* 0x000fc60000000000 */
[----:B------:R-:W-:-:S05]  /*2100*/  DADD R22, R22, R24 ;  /* 0x0000000016167229 */ /* 0x000fca0000000018 */
[----:B------:R-:W-:Y:S01]  /*2110*/  DFMA R28, R18, -UR12, R26 ;  /* 0x8000000c121c7c2b */ /* 0x000fe2000800001a */
[----:B------:R-:W-:Y:S01]  /*2120*/  UMOV UR12, 0x3b39803f ;  /* 0x3b39803f000c7882 */ /* 0x000fe20000000000 */
[----:B------:R-:W-:-:S06]  /*2130*/  UMOV UR13, 0x3c7abc9e ;  /* 0x3c7abc9e000d7882 */ /* 0x000fcc0000000000 */
[----:B------:R-:W-:Y:S01]  /*2140*/  DFMA R28, R18, -UR12, R28 ;  /* 0x8000000c121c7c2b */ /* 0x000fe2000800001c */
[----:B------:R-:W-:Y:S01]  /*2150*/  UMOV UR12, 0x69ce2bdf ;  /* 0x69ce2bdf000c7882 */ /* 0x000fe20000000000 */
[----:B------:R-:W-:Y:S01]  /*2160*/  IMAD.MOV.U32 R18, RZ, RZ, -0x35dec16 ;  /* 0xfca213eaff127424 */ /* 0x000fe200078e00ff */
[----:B------:R-:W-:Y:S01]  /*2170*/  UMOV UR13, 0x3e5ade15 ;  /* 0x3e5ade15000d7882 */ /* 0x000fe20000000000 */
[----:B------:R-:W-:-:S06]  /*2180*/  IMAD.MOV.U32 R19, RZ, RZ, 0x3e928af3 ;  /* 0x3e928af3ff137424 */ /* 0x000fcc00078e00ff */
[----:B------:R-:W-:Y:S01]  /*2190*/  DFMA R18, R28, UR12, R18 ;  /* 0x0000000c1c127c2b */ /* 0x000fe20008000012 */
[----:B------:R-:W-:Y:S01]  /*21a0*/  UMOV UR12, 0x62401315 ;  /* 0x62401315000c7882 */ /* 0x000fe20000000000 */
[----:B------:R-:W-:-:S06]  /*21b0*/  UMOV UR13, 0x3ec71dee ;  /* 0x3ec71dee000d7882 */ /* 0x000fcc0000000000 */
[----:B------:R-:W-:Y:S01]  /*21c0*/  DFMA R18, R28, R18, UR12 ;  /* 0x0000000c1c127e2b */ /* 0x000fe20008000012 */
        /* <DEDUP_REMOVED lines=20> */
[----:B------:R-:W-:-:S08]  /*2310*/  DFMA R18, R28, R18, UR12 ;  /* 0x0000000c1c127e2b */ /* 0x000fd00008000012 */
[----:B------:R-:W-:-:S08]  /*2320*/  DFMA R18, R28, R18, 1 ;  /* 0x3ff000001c12742b */ /* 0x000fd00000000012 */
[----:B------:R-:W-:-:S10]  /*2330*/  DFMA R18, R28, R18, 1 ;  /* 0x3ff000001c12742b */ /* 0x000fd40000000012 */
[----:B------:R-:W-:Y:S02]  /*2340*/  IMAD R25, R20, 0x100000, R19 ;  /* 0x0010000014197824 */ /* 0x000fe400078e0213 */
[----:B------:R-:W-:Y:S01]  /*2350*/  IMAD.MOV.U32 R24, RZ, RZ, R18 ;  /* 0x000000ffff187224 */ /* 0x000fe200078e0012 */
[----:B------:R-:W-:Y:S06]  /*2360*/  @!P0 BRA `(.L_x_22) ;  /* 0x0000000000308947 */ /* 0x000fec0003800000 */
[----:B------:R-:W-:Y:S01]  /*2370*/  FSETP.GEU.AND P0, PT, |R27|, 4.2275390625, PT ;  /* 0x408748001b00780b */ /* 0x000fe20003f0e200 */
[C---:B------:R-:W-:Y:S02]  /*2380*/  DADD R24, R26.reuse, +INF ;  /* 0x7ff000001a187429 */ /* 0x040fe40000000000 */
[----:B------:R-:W-:-:S08]  /*2390*/  DSETP.GEU.AND P6, PT, R26, RZ, PT ;  /* 0x000000ff1a00722a */ /* 0x000fd00003fce000 */
[----:B------:R-:W-:Y:S02]  /*23a0*/  FSEL R24, R24, RZ, P6 ;  /* 0x000000ff18187208 */ /* 0x000fe40003000000 */
[----:B------:R-:W-:Y:S02]  /*23b0*/  @!P0 LEA.HI R21, R20, R20, RZ, 0x1 ;  /* 0x0000001414158211 */ /* 0x000fe400078f08ff */
[----:B------:R-:W-:Y:S02]  /*23c0*/  FSEL R25, R25, RZ, P6 ;  /* 0x000000ff19197208 */ /* 0x000fe40003000000 */
[----:B------:R-:W-:-:S05]  /*23d0*/  @!P0 SHF.R.S32.HI R21, RZ, 0x1, R21 ;  /* 0x00000001ff158819 */ /* 0x000fca0000011415 */
[----:B------:R-:W-:Y:S02]  /*23e0*/  @!P0 IMAD.IADD R20, R20, 0x1, -R21 ;  /* 0x0000000114148824 */ /* 0x000fe400078e0a15 */
[----:B------:R-:W-:-:S03]  /*23f0*/  @!P0 IMAD R19, R21, 0x100000, R19 ;  /* 0x0010000015138824 */ /* 0x000fc600078e0213 */
[----:B------:R-:W-:Y:S01]  /*2400*/  @!P0 LEA R21, R20, 0x3ff00000, 0x14 ;  /* 0x3ff0000014158811 */ /* 0x000fe200078ea0ff */
[----:B------:R-:W-:-:S06]  /*2410*/  @!P0 IMAD.MOV.U32 R20, RZ, RZ, RZ ;  /* 0x000000ffff148224 */ /* 0x000fcc00078e00ff */
[----:B------:R-:W-:-:S11]  /*2420*/  @!P0 DMUL R24, R18, R20 ;  /* 0x0000001412188228 */ /* 0x000fd60000000000 */
.L_x_22:
[----:B------:R-:W-:Y:S01]  /*2430*/  DFMA R22, R22, R24, R24 ;  /* 0x000000181616722b */ /* 0x000fe20000000018 */
[----:B------:R-:W-:Y:S01]  /*2440*/  IMAD.MOV.U32 R20, RZ, RZ, R0 ;  /* 0x000000ffff147224 */ /* 0x000fe200078e0000 */
[----:B------:R-:W-:Y:S01]  /*2450*/  DSETP.NEU.AND P0, PT, |R24|, +INF , PT ;  /* 0x7ff000001800742a */ /* 0x000fe20003f0d200 */
[----:B------:R-:W-:-:S07]  /*2460*/  IMAD.MOV.U32 R21, RZ, RZ, 0x0 ;  /* 0x00000000ff157424 */ /* 0x000fce00078e00ff */
[----:B------:R-:W-:Y:S02]  /*2470*/  FSEL R18, R24, R22, !P0 ;  /* 0x0000001618127208 */ /* 0x000fe40004000000 */
[----:B------:R-:W-:Y:S01]  /*2480*/  FSEL R22, R25, R23, !P0 ;  /* 0x0000001719167208 */ /* 0x000fe20004000000 */
[----:B------:R-:W-:Y:S06]  /*2490*/  RET.REL.NODEC R20 `(_Z8CheckR_EPcPiS0_Pl) ;  /* 0xffffffd814d87950 */ /* 0x000fec0003c3ffff */
.L_x_23:
[----:B------:R-:W-:-:S00]  /*24a0*/  BRA `(.L_x_23) ;  /* 0xfffffffc00fc7947 */ /* 0x000fc0000383ffff */
[----:B------:R-:W-:-:S00]  /*24b0*/  NOP ;  /* 0x0000000000007918 */ /* 0x000fc00000000000 */
        /* <DEDUP_REMOVED lines=12> */
.L_x_49:


//--------------------- .text._Z8CheckR_DPcPiS0_Pl --------------------------
	.section	.text._Z8CheckR_DPcPiS0_Pl,"ax",@progbits
	.align	128
        .global         _Z8CheckR_DPcPiS0_Pl
        .type           _Z8CheckR_DPcPiS0_Pl,@function
        .size           _Z8CheckR_DPcPiS0_Pl,(.L_x_51 - _Z8CheckR_DPcPiS0_Pl)
        .other          _Z8CheckR_DPcPiS0_Pl,@"STO_CUDA_ENTRY STV_DEFAULT"
_Z8CheckR_DPcPiS0_Pl:
.text._Z8CheckR_DPcPiS0_Pl:
        /* <DEDUP_REMOVED lines=37> */
.L_x_24:
[----:B------:R-:W-:Y:S01]  /*0250*/  IMAD.MOV.U32 R13, RZ, RZ, R6 ;  /* 0x000000ffff0d7224 */ /* 0x000fe200078e0006 */
[----:B------:R-:W-:Y:S01]  /*0260*/  MOV R10, 0x290 ;  /* 0x00000290000a7802 */ /* 0x000fe20000000f00 */
[----:B------:R-:W-:-:S07]  /*0270*/  IMAD.MOV.U32 R12, RZ, RZ, R9 ;  /* 0x000000ffff0c7224 */ /* 0x000fce00078e0009 */
[----:B-----5:R-:W-:Y:S05]  /*0280*/  CALL.REL.NOINC `($__internal_1_$__cuda_sm20_div_s64) ;  /* 0x0000001000947944 */ /* 0x020fea0003c00000 */
[----:B------:R-:W-:-:S07]  /*0290*/  IMAD.U32 R0, RZ, RZ, UR5 ;  /* 0x00000005ff007e24 */ /* 0x000fce000f8e00ff */
.L_x_25:
        /* <DEDUP_REMOVED lines=34> */
.L_x_26:
[----:B------:R-:W-:Y:S01]  /*04c0*/  IMAD.MOV.U32 R11, RZ, RZ, R3 ;  /* 0x000000ffff0b7224 */ /* 0x000fe200078e0003 */
[----:B------:R-:W-:Y:S01]  /*04d0*/  MOV R10, 0x510 ;  /* 0x00000510000a7802 */ /* 0x000fe20000000f00 */
[----:B------:R-:W-:Y:S02]  /*04e0*/  IMAD.U32 R13, RZ, RZ, UR6 ;  /* 0x00000006ff0d7e24 */ /* 0x000fe4000f8e00ff */
[----:B------:R-:W-:-:S07]  /*04f0*/  IMAD.U32 R12, RZ, RZ, UR7 ;  /* 0x00000007ff0c7e24 */ /* 0x000fce000f8e00ff */
[----:B-----5:R-:W-:Y:S05]  /*0500*/  CALL.REL.NOINC `($__internal_1_$__cuda_sm20_div_s64) ;  /* 0x0000000c00f47944 */ /* 0x020fea0003c00000 */
.L_x_27:
        /* <DEDUP_REMOVED lines=31> */
.L_x_45:
        /* <DEDUP_REMOVED lines=21> */
[----:B0--3--:R-:W-:Y:S05]  /*0850*/  CALL.REL.NOINC `($_Z8CheckR_DPcPiS0_Pl$__internal_accurate_pow) ;  /* 0x0000001000547944 */ /* 0x009fea0003c00000 */
[----:B------:R-:W-:Y:S05]  /*0860*/  BSYNC.RECONVERGENT B0 ;  /* 0x0000000000007941 */ /* 0x000fea0003800200 */
.L_x_30:
        /* <DEDUP_REMOVED lines=8> */
[----:B------:R-:W-:Y:S05]  /*08f0*/  CALL.REL.NOINC `($_Z8CheckR_DPcPiS0_Pl$__internal_accurate_pow) ;  /* 0x00000010002c7944 */ /* 0x000fea0003c00000 */
[----:B------:R-:W-:Y:S05]  /*0900*/  BSYNC.RECONVERGENT B0 ;  /* 0x0000000000007941 */ /* 0x000fea0003800200 */
.L_x_31:
        /* <DEDUP_REMOVED lines=11> */
[----:B------:R-:W-:Y:S05]  /*09c0*/  CALL.REL.NOINC `($_Z8CheckR_DPcPiS0_Pl$__internal_accurate_pow) ;  /* 0x0000000c00f87944 */ /* 0x000fea0003c00000 */
[----:B------:R-:W-:Y:S05]  /*09d0*/  BSYNC.RECONVERGENT B0 ;  /* 0x0000000000007941 */ /* 0x000fea0003800200 */
.L_x_32:
        /* <DEDUP_REMOVED lines=9> */
[----:B------:R-:W-:Y:S05]  /*0a70*/  CALL.REL.NOINC `($_Z8CheckR_DPcPiS0_Pl$__internal_accurate_pow) ;  /* 0x0000000c00cc7944 */ /* 0x000fea0003c00000 */
[----:B------:R-:W-:Y:S05]  /*0a80*/  BSYNC.RECONVERGENT B0 ;  /* 0x0000000000007941 */ /* 0x000fea0003800200 */
.L_x_33:
[----:B------:R-:W-:Y:S02]  /*0a90*/  FSEL R18, R18, RZ, P1 ;  /* 0x000000ff12127208 */ /* 0x000fe40000800000 */
        /* <DEDUP_REMOVED lines=11> */
[----:B------:R1:W-:Y:S04]  /*0b50*/  @!P0 STG.E.U8 desc[UR8][R18.64], RZ ;  /* 0x000000ff12008986 */ /* 0x0003e8000c101108 */
.L_x_29:
        /* <DEDUP_REMOVED lines=9> */
.L_x_44:
        /* <DEDUP_REMOVED lines=15> */
[----:B0--3--:R-:W-:Y:S05]  /*0ce0*/  CALL.REL.NOINC `($_Z8CheckR_DPcPiS0_Pl$__internal_accurate_pow) ;  /* 0x0000000c00307944 */ /* 0x009fea0003c00000 */
[----:B------:R-:W-:Y:S05]  /*0cf0*/  BSYNC.RECONVERGENT B0 ;  /* 0x0000000000007941 */ /* 0x000fea0003800200 */
.L_x_35:
        /* <DEDUP_REMOVED lines=11> */
[----:B------:R-:W-:Y:S05]  /*0db0*/  CALL.REL.NOINC `($_Z8CheckR_DPcPiS0_Pl$__internal_accurate_pow) ;  /* 0x0000000800fc7944 */ /* 0x000fea0003c00000 */
[----:B------:R-:W-:Y:S05]  /*0dc0*/  BSYNC.RECONVERGENT B0 ;  /* 0x0000000000007941 */ /* 0x000fea0003800200 */
.L_x_36:
        /* <DEDUP_REMOVED lines=11> */
[----:B------:R-:W-:Y:S05]  /*0e80*/  CALL.REL.NOINC `($_Z8CheckR_DPcPiS0_Pl$__internal_accurate_pow) ;  /* 0x0000000800c87944 */ /* 0x000fea0003c00000 */
[----:B------:R-:W-:Y:S05]  /*0e90*/  BSYNC.RECONVERGENT B0 ;  /* 0x0000000000007941 */ /* 0x000fea0003800200 */
.L_x_37:
        /* <DEDUP_REMOVED lines=9> */
[----:B------:R-:W-:Y:S05]  /*0f30*/  CALL.REL.NOINC `($_Z8CheckR_DPcPiS0_Pl$__internal_accurate_pow) ;  /* 0x00000008009c7944 */ /* 0x000fea0003c00000 */
[----:B------:R-:W-:Y:S05]  /*0f40*/  BSYNC.RECONVERGENT B0 ;  /* 0x0000000000007941 */ /* 0x000fea0003800200 */
.L_x_38:
        /* <DEDUP_REMOVED lines=10> */
[----:B------:R-:W-:-:S05]  /*0ff0*/  @!P0 LEA.HI.X.SX32 R19, R0, R19, 0x1, P1 ;  /* 0x0000001300138211 */ /* 0x000fca00008f0eff */
[----:B------:R1:W-:Y:S04]  /*1000*/  @!P0 STG.E.U8 desc[UR8][R18.64], RZ ;  /* 0x000000ff12008986 */ /* 0x0003e8000c101108 */
.L_x_34:
[----:B------:R-:W-:-:S05]  /*1010*/  VIADD R0, R37, 0x2 ;  /* 0x0000000225007836 */ /* 0x000fca0000000000 */
[----:B------:R-:W-:-:S04]  /*1020*/  ISETP.GE.AND P0, PT, R0, UR7, PT ;  /* 0x0000000700007c0c */ /* 0x000fc8000bf06270 */
[----:B------:R-:W-:-:S13]  /*1030*/  ISETP.LT.OR P0, PT, R0, RZ, P0 ;  /* 0x000000ff0000720c */ /* 0x000fda0000701670 */
[----:B------:R-:W-:Y:S05]  /*1040*/  @P0 BRA `(.L_x_39) ;  /* 0x0000000000f40947 */ /* 0x000fea0003800000 */
[----:B-1----:R-:W-:Y:S01]  /*1050*/  DADD R18, -RZ, |R16| ;  /* 0x00000000ff127229 */ /* 0x002fe20000000510 */
        /* <DEDUP_REMOVED lines=12> */
.L_x_40:
        /* <DEDUP_REMOVED lines=12> */
.L_x_41:
        /* <DEDUP_REMOVED lines=13> */
.L_x_42:
        /* <DEDUP_REMOVED lines=11> */
.L_x_43:
        /* <DEDUP_REMOVED lines=12> */
.L_x_39:
[C---:B-12---:R-:W-:Y:S02]  /*1420*/  VIADD R19, R37.reuse, 0x3 ;  /* 0x0000000325137836 */ /* 0x046fe40000000000 */
[----:B------:R-:W-:Y:S02]  /*1430*/  VIADD R37, R37, 0x2 ;  /* 0x0000000225257836 */ /* 0x000fe40000000000 */
[----:B------:R-:W-:Y:S01]  /*1440*/  VIADD R39, R39, 0x2 ;  /* 0x0000000227277836 */ /* 0x000fe20000000000 */
[----:B------:R-:W-:Y:S01]  /*1450*/  ISETP.NE.AND P0, PT, R19, R36, PT ;  /* 0x000000241300720c */ /* 0x000fe20003f05270 */
[----:B------:R-:W-:Y:S02]  /*1460*/  VIADD R40, R40, 0xfffffffe ;  /* 0xfffffffe28287836 */ /* 0x000fe40000000000 */
[----:B------:R-:W-:-:S10]  /*1470*/  VIADD R38, R38, 0x2 ;  /* 0x0000000226267836 */ /* 0x000fd40000000000 */
[----:B------:R-:W-:Y:S05]  /*1480*/  @P0 BRA `(.L_x_44) ;  /* 0xfffffff400d80947 */ /* 0x000fea000383ffff */
.L_x_28:
[----:B------:R-:W-:Y:S02]  /*1490*/  UISETP.NE.AND UP0, UPT, UR4, UR16, UPT ;  /* 0x000000100400728c */ /* 0x000fe4000bf05270 */
[----:B------:R-:W-:-:S07]  /*14a0*/  UIADD3 UR6, UPT, UPT, UR4, 0x1, URZ ;  /* 0x0000000104067890 */ /* 0x000fce000fffe0ff */
[----:B------:R-:W-:Y:S01]  /*14b0*/  UMOV UR4, UR6 ;  /* 0x0000000600047c82 */ /* 0x000fe20008000000 */
[----:B------:R-:W-:Y:S05]  /*14c0*/  BRA.U UP0, `(.L_x_45) ;  /* 0xfffffff1008c7547 */ /* 0x000fea000b83ffff */
[----:B------:R-:W-:Y:S05]  /*14d0*/  EXIT ;  /* 0x000000000000794d */ /* 0x000fea0003800000 */
        .weak           $__internal_1_$__cuda_sm20_div_s64
        .type           $__internal_1_$__cuda_sm20_div_s64,@function
        .size           $__internal_1_$__cuda_sm20_div_s64,($_Z8CheckR_DPcPiS0_Pl$__internal_accurate_pow - $__internal_1_$__cuda_sm20_div_s64)
$__internal_1_$__cuda_sm20_div_s64:
        /* <DEDUP_REMOVED lines=76> */
[----:B------:R-:W-:-:S14]  /*19a0*/  RET.REL.NODEC R10 `(_Z8CheckR_DPcPiS0_Pl) ;  /* 0xffffffe40a947950 */ /* 0x000fdc0003c3ffff */
        .type           $_Z8CheckR_DPcPiS0_Pl$__internal_accurate_pow,@function
        .size           $_Z8CheckR_DPcPiS0_Pl$__internal_accurate_pow,(.L_x_51 - $_Z8CheckR_DPcPiS0_Pl$__internal_accurate_pow)
$_Z8CheckR_DPcPiS0_Pl$__internal_accurate_pow:
        /* <DEDUP_REMOVED lines=163> */
.L_x_46:
[----:B------:R-:W-:Y:S01]  /*23e0*/  DFMA R22, R22, R24, R24 ;  /* 0x000000181616722b */ /* 0x000fe20000000018 */
[----:B------:R-:W-:Y:S01]  /*23f0*/  IMAD.MOV.U32 R20, RZ, RZ, R0 ;  /* 0x000000ffff147224 */ /* 0x000fe200078e0000 */
[----:B------:R-:W-:Y:S01]  /*2400*/  DSETP.NEU.AND P0, PT, |R24|, +INF , PT ;  /* 0x7ff000001800742a */ /* 0x000fe20003f0d200 */
[----:B------:R-:W-:-:S07]  /*2410*/  IMAD.MOV.U32 R21, RZ, RZ, 0x0 ;  /* 0x00000000ff157424 */ /* 0x000fce00078e00ff */
[----:B------:R-:W-:Y:S02]  /*2420*/  FSEL R18, R24, R22, !P0 ;  /* 0x0000001618127208 */ /* 0x000fe40004000000 */
[----:B------:R-:W-:Y:S01]  /*2430*/  FSEL R22, R25, R23, !P0 ;  /* 0x0000001719167208 */ /* 0x000fe20004000000 */
[----:B------:R-:W-:Y:S06]  /*2440*/  RET.REL.NODEC R20 `(_Z8CheckR_DPcPiS0_Pl) ;  /* 0xffffffd814ec7950 */ /* 0x000fec0003c3ffff */
.L_x_47:
        /* <DEDUP_REMOVED lines=11> */
.L_x_51:


//--------------------- .nv.shared.reserved.0     --------------------------
	.section	.nv.shared.reserved.0,"aw",@nobits
	.weak		__nv_reservedSMEM_offset_0_alias
	.size		__nv_reservedSMEM_offset_0_alias, 0, 64
	.other		__nv_reservedSMEM_offset_0_alias,@"STO_CUDA_RESERVED_SHARED STV_DEFAULT"
__nv_reservedSMEM_offset_0_alias:
	.zero		0
	.zero		64


//--------------------- .nv.constant0._Z8CheckR_EPcPiS0_Pl --------------------------
	.section	.nv.constant0._Z8CheckR_EPcPiS0_Pl,"a",@progbits
	.sectionflags	@""
	.align	4
.nv.constant0._Z8CheckR_EPcPiS0_Pl:
	.zero		928


//--------------------- .nv.constant0._Z8CheckR_DPcPiS0_Pl --------------------------
	.section	.nv.constant0._Z8CheckR_DPcPiS0_Pl,"a",@progbits
	.sectionflags	@""
	.align	4
.nv.constant0._Z8CheckR_DPcPiS0_Pl:
	.zero		928


//--------------------- SYMBOLS --------------------------

	.type		.nv.reservedSmem.offset0,@object
	.size		.nv.reservedSmem.offset0,0x4
